	.target	sm_100a

	.elftype	@"ET_EXEC"


//--------------------- .note.nv.tkinfo           --------------------------
	.section	.note.nv.tkinfo,"",@"SHT_NOTE"
	.sectionflags	@"SHF_NOTE_NV_TKINFO"
	.tkinfo
        /*0018*/ 	.word	0x00000081
        /*0030*/ 	.string	""
        /*0030*/ 	.string	"ptxas-blackwell"
        /*0030*/ 	.string	"Cuda compilation tools, release 12.9, V12.9.86"
        /*0030*/ 	.string	"Build cuda_12.9.r12.9/compiler.36037853_0"
        /*0030*/ 	.string	"-v  -suppress-debug-info  -lineinfo  -arch sm_100a "



//--------------------- .note.nv.cuver            --------------------------
	.section	.note.nv.cuver,"",@"SHT_NOTE"
	.sectionflags	@"SHF_NOTE_NV_CUVER"
        /*0018*/ 	.short	0x0001
        /*001a*/ 	.short	0x0064
        /*001c*/ 	.short	0x0001
        /*001e*/ 	.short	0x0000
        /*0020*/ 	.short	0x0001
        /*0022*/ 	.short	0x0000


//--------------------- .nv.info                  --------------------------
	.section	.nv.info,"",@"SHT_CUDA_INFO"
	.align	4


	//----- nvinfo : EIATTR_REGCOUNT
	.align		4
        /*0000*/ 	.byte	0x04, 0x2f
        /*0002*/ 	.short	(.L_4 - .L_3)
	.align		4
.L_3:
        /*0004*/ 	.word	index@(gluon_mma)
        /*0008*/ 	.word	0x000000d0


	//----- nvinfo : EIATTR_FRAME_SIZE
	.align		4
.L_4:
        /*000c*/ 	.byte	0x04, 0x11
        /*000e*/ 	.short	(.L_6 - .L_5)
	.align		4
.L_5:
        /*0010*/ 	.word	index@($__internal_2_$__cuda_sm10x_tcgen05_guardrail_trap_unallocated_columns_being_dealloced)
        /*0014*/ 	.word	0x00000000


	//----- nvinfo : EIATTR_FRAME_SIZE
	.align		4
.L_6:
        /*0018*/ 	.byte	0x04, 0x11
        /*001a*/ 	.short	(.L_8 - .L_7)
	.align		4
.L_7:
        /*001c*/ 	.word	index@($__internal_1_$__cuda_sm10x_tcgen05_guardrail_trap_phase_invalid_during_alloc)
        /*0020*/ 	.word	0x00000000


	//----- nvinfo : EIATTR_FRAME_SIZE
	.align		4
.L_8:
        /*0024*/ 	.byte	0x04, 0x11
        /*0026*/ 	.short	(.L_10 - .L_9)
	.align		4
.L_9:
        /*0028*/ 	.word	index@($__internal_0_$__cuda_sm10x_tcgen05_guardrail_trap_col_being_dealloced_not_returned_by_alloc)
        /*002c*/ 	.word	0x00000000


	//----- nvinfo : EIATTR_FRAME_SIZE
	.align		4
.L_10:
        /*0030*/ 	.byte	0x04, 0x11
        /*0032*/ 	.short	(.L_12 - .L_11)
	.align		4
.L_11:
        /*0034*/ 	.word	index@(gluon_mma)
        /*0038*/ 	.word	0x00000000


	//----- nvinfo : EIATTR_MIN_STACK_SIZE
	.align		4
.L_12:
        /*003c*/ 	.byte	0x04, 0x12
        /*003e*/ 	.short	(.L_14 - .L_13)
	.align		4
.L_13:
        /*0040*/ 	.word	index@(gluon_mma)
        /*0044*/ 	.word	0x00000000
.L_14:


//--------------------- .nv.info.gluon_mma        --------------------------
	.section	.nv.info.gluon_mma,"",@"SHT_CUDA_INFO"
	.sectionflags	@""
	.align	4


	//----- nvinfo : EIATTR_CUDA_API_VERSION
	.align		4
        /*0000*/ 	.byte	0x04, 0x37
        /*0002*/ 	.short	(.L_16 - .L_15)
.L_15:
        /*0004*/ 	.word	0x00000081


	//----- nvinfo : EIATTR_KPARAM_INFO
	.align		4
.L_16:
        /*0008*/ 	.byte	0x04, 0x17
        /*000a*/ 	.short	(.L_18 - .L_17)
.L_17:
        /*000c*/ 	.word	0x00000000
        /*0010*/ 	.short	0x0004
        /*0012*/ 	.short	0x0020
        /*0014*/ 	.byte	0x00, 0xf4, 0x21, 0x00


	//----- nvinfo : EIATTR_KPARAM_INFO
	.align		4
.L_18:
        /*0018*/ 	.byte	0x04, 0x17
        /*001a*/ 	.short	(.L_20 - .L_19)
.L_19:
        /*001c*/ 	.word	0x00000000
        /*0020*/ 	.short	0x0003
        /*0022*/ 	.short	0x0018
        /*0024*/ 	.byte	0x00, 0xf4, 0x21, 0x00


	//----- nvinfo : EIATTR_KPARAM_INFO
	.align		4
.L_20:
        /*0028*/ 	.byte	0x04, 0x17
        /*002a*/ 	.short	(.L_22 - .L_21)
.L_21:
        /*002c*/ 	.word	0x00000000
        /*0030*/ 	.short	0x0002
        /*0032*/ 	.short	0x0010
        /*0034*/ 	.byte	0x00, 0xf4, 0x21, 0x00


	//----- nvinfo : EIATTR_KPARAM_INFO
	.align		4
.L_22:
        /*0038*/ 	.byte	0x04, 0x17
        /*003a*/ 	.short	(.L_24 - .L_23)
.L_23:
        /*003c*/ 	.word	0x00000000
        /*0040*/ 	.short	0x0001
        /*0042*/ 	.short	0x0008
        /*0044*/ 	.byte	0x00, 0xf4, 0x21, 0x00


	//----- nvinfo : EIATTR_KPARAM_INFO
	.align		4
.L_24:
        /*0048*/ 	.byte	0x04, 0x17
        /*004a*/ 	.short	(.L_26 - .L_25)
.L_25:
        /*004c*/ 	.word	0x00000000
        /*0050*/ 	.short	0x0000
        /*0052*/ 	.short	0x0000
        /*0054*/ 	.byte	0x00, 0xf4, 0x21, 0x00


	//----- nvinfo : EIATTR_AT_ENTRY_FRAGMENTS
	.align		4
.L_26:
        /*0058*/ 	.byte	0x04, 0x4f
        /*005a*/ 	.short	(.L_28 - .L_27)


	//   ....[0]....
.L_27:
        /*005c*/ 	.word	0x00000004


	//----- nvinfo : EIATTR_RESERVED_SMEM_USED
	.align		4
.L_28:
        /*0060*/ 	.byte	0x01, 0x41
	.zero		2


	//----- nvinfo : EIATTR_SPARSE_MMA_MASK
	.align		4
        /*0064*/ 	.byte	0x03, 0x50
        /*0066*/ 	.short	0x0000


	//----- nvinfo : EIATTR_TCGEN05_1CTA_USED
	.align		4
        /*0068*/ 	.byte	0x01, 0x51
	.zero		2


	//----- nvinfo : EIATTR_MAXREG_COUNT
	.align		4
        /*006c*/ 	.byte	0x03, 0x1b
        /*006e*/ 	.short	0x00ff


	//----- nvinfo : EIATTR_NUM_BARRIERS
	.align		4
        /*0070*/ 	.byte	0x02, 0x4c
        /*0072*/ 	.byte	0x01
	.zero		1


	//----- nvinfo : EIATTR_INT_WARP_WIDE_INSTR_OFFSETS
	.align		4
        /*0074*/ 	.byte	0x04, 0x31
        /*0076*/ 	.short	(.L_30 - .L_29)


	//   ....[0]....
.L_29:
        /*0078*/ 	.word	0x00001340


	//   ....[1]....
        /*007c*/ 	.word	0x00001350


	//   ....[2]....
        /*0080*/ 	.word	0x00001900


	//   ....[3]....
        /*0084*/ 	.word	0x00001910


	//   ....[4]....
        /*0088*/ 	.word	0x000034a0


	//   ....[5]....
        /*008c*/ 	.word	0x000034f0


	//----- nvinfo : EIATTR_COOP_GROUP_MASK_REGIDS
	.align		4
.L_30:
        /*0090*/ 	.byte	0x04, 0x29
        /*0092*/ 	.short	(.L_32 - .L_31)


	//   ....[0]....
.L_31:
        /*0094*/ 	.word	0xffffffff


	//   ....[1]....
        /*0098*/ 	.word	0xffffffff


	//   ....[2]....
        /*009c*/ 	.word	0xffffffff


	//   ....[3]....
        /*00a0*/ 	.word	0xffffffff


	//----- nvinfo : EIATTR_COOP_GROUP_INSTR_OFFSETS
	.align		4
.L_32:
        /*00a4*/ 	.byte	0x04, 0x28
        /*00a6*/ 	.short	(.L_34 - .L_33)


	//   ....[0]....
.L_33:
        /*00a8*/ 	.word	0x00000050


	//   ....[1]....
        /*00ac*/ 	.word	0x00000310


	//   ....[2]....
        /*00b0*/ 	.word	0x00003330


	//   ....[3]....
        /*00b4*/ 	.word	0x000035a0


	//----- nvinfo : EIATTR_VRC_CTA_INIT_COUNT
	.align		4
.L_34:
        /*00b8*/ 	.byte	0x02, 0x4a
        /*00ba*/ 	.byte	0x80
	.zero		1


	//----- nvinfo : EIATTR_MBARRIER_INSTR_OFFSETS
	.align		4
        /*00bc*/ 	.byte	0x04, 0x39
        /*00be*/ 	.short	(.L_36 - .L_35)


	//   ....[0]....
.L_35:
        /*00c0*/ 	.word	0x000016a0
        /*00c4*/ 	.word	0x000000ff
        /*00c8*/ 	.word	0x00006000
        /*00cc*/ 	.short	0x0100
        /*00ce*/ 	.byte	0x07
	.zero		1


	//   ....[1]....
        /*00d0*/ 	.word	0x000019a0
        /*00d4*/ 	.word	0x000000ff
        /*00d8*/ 	.word	0x00006000
        /*00dc*/ 	.short	0x010a
        /*00de*/ 	.byte	0x07
	.zero		1


	//   ....[2]....
        /*00e0*/ 	.word	0x00001ac0
        /*00e4*/ 	.word	0x000000ff
        /*00e8*/ 	.word	0x00006000
        /*00ec*/ 	.short	0x0108
        /*00ee*/ 	.byte	0x07
	.zero		1


	//   ....[3]....
        /*00f0*/ 	.word	0x000035c0
        /*00f4*/ 	.word	0x000000ff
        /*00f8*/ 	.word	0x00006000
        /*00fc*/ 	.short	0x010a
        /*00fe*/ 	.byte	0x07
	.zero		1


	//----- nvinfo : EIATTR_NUM_MBARRIERS
	.align		4
.L_36:
        /*0100*/ 	.byte	0x03, 0x38
        /*0102*/ 	.short	0x0001


	//----- nvinfo : EIATTR_EXIT_INSTR_OFFSETS
	.align		4
        /*0104*/ 	.byte	0x04, 0x1c
        /*0106*/ 	.short	(.L_38 - .L_37)


	//   ....[0]....
.L_37:
        /*0108*/ 	.word	0x000035b0


	//----- nvinfo : EIATTR_REQNTID
	.align		4
.L_38:
        /*010c*/ 	.byte	0x04, 0x10
        /*010e*/ 	.short	(.L_40 - .L_39)
.L_39:
        /*0110*/ 	.word	0x00000100
        /*0114*/ 	.word	0x00000001
        /*0118*/ 	.word	0x00000001


	//----- nvinfo : EIATTR_CRS_STACK_SIZE
	.align		4
.L_40:
        /*011c*/ 	.byte	0x04, 0x1e
        /*011e*/ 	.short	(.L_42 - .L_41)
.L_41:
        /*0120*/ 	.word	0x00000000


	//----- nvinfo : EIATTR_CBANK_PARAM_SIZE
	.align		4
.L_42:
        /*0124*/ 	.byte	0x03, 0x19
        /*0126*/ 	.short	0x0028


	//----- nvinfo : EIATTR_PARAM_CBANK
	.align		4
        /*0128*/ 	.byte	0x04, 0x0a
        /*012a*/ 	.short	(.L_44 - .L_43)
	.align		4
.L_43:
        /*012c*/ 	.word	index@(.nv.constant0.gluon_mma)
        /*0130*/ 	.short	0x0380
        /*0132*/ 	.short	0x0028


	//----- nvinfo : EIATTR_SW_WAR
	.align		4
.L_44:
        /*0134*/ 	.byte	0x04, 0x36
        /*0136*/ 	.short	(.L_46 - .L_45)
.L_45:
        /*0138*/ 	.word	0x00000008
.L_46:


//--------------------- .nv.compat                --------------------------
	.section	.nv.compat,"",@"SHT_CUDA_COMPAT_INFO"
	.align	4
        /*0000*/ 	.byte	0x02, 0x02, 0x02, 0x00, 0x02, 0x05, 0x05, 0x00, 0x02, 0x03, 0x00, 0x00, 0x02, 0x06, 0x01, 0x00


//--------------------- .nv.callgraph             --------------------------
	.section	.nv.callgraph,"",@"SHT_CUDA_CALLGRAPH"
	.align	4
	.sectionentsize	8
	.align		4
        /*0000*/ 	.word	0x00000000
	.align		4
        /*0004*/ 	.word	0xffffffff
	.align		4
        /*0008*/ 	.word	0x00000000
	.align		4
        /*000c*/ 	.word	0xfffffffe
	.align		4
        /*0010*/ 	.word	0x00000000
	.align		4
        /*0014*/ 	.word	0xfffffffd
	.align		4
        /*0018*/ 	.word	0x00000000
	.align		4
        /*001c*/ 	.word	0xfffffffc


//--------------------- .text.gluon_mma           --------------------------
	.section	.text.gluon_mma,"ax",@progbits
	.align	128
        .global         gluon_mma
        .type           gluon_mma,@function
        .size           gluon_mma,(.L_x_15 - gluon_mma)
        .other          gluon_mma,@"STO_CUDA_ENTRY STV_DEFAULT"
gluon_mma:
.text.gluon_mma:
[----:B------:R-:W0:Y:S01]  /*0000*/  LDC R1, c[0x0][0x37c] ;  /* 0x0000df00ff017b82 */ /* 0x000e220000000800 */
[----:B------:R-:W1:Y:S02]  /*0010*/  S2R R0, SR_TID.X ;  /* 0x0000000000007919 */ /* 0x000e640000002100 */
[----:B-1----:R-:W-:-:S13]  /*0020*/  ISETP.GE.U32.AND P1, PT, R0, 0x20, PT ;  /* 0x000000200000780c */ /* 0x002fda0003f26070 */
[----:B------:R-:W-:Y:S05]  /*0030*/  @P1 BRA `(.L_x_0) ;  /* 0x0000000000b81947 */ /* 0x000fea0003800000 */
[----:B------:R-:W1:Y:S01]  /*0040*/  S2UR UR6, SR_CgaCtaId ;  /* 0x00000000000679c3 */ /* 0x000e620000008800 */
[----:B------:R-:W-:Y:S01]  /*0050*/  NOP ;  /* 0x0000000000007918 */ /* 0x000fe20000000000 */
[----:B------:R-:W-:Y:S02]  /*0060*/  UMOV UR4, 0x40 ;  /* 0x0000004000047882 */ /* 0x000fe40000000000 */
[----:B-1----:R-:W-:-:S09]  /*0070*/  ULEA UR4, UR6, UR4, 0x18 ;  /* 0x0000000406047291 */ /* 0x002fd2000f8ec0ff */
[----:B------:R-:W1:Y:S01]  /*0080*/  LDS.U8 R2, [UR4] ;  /* 0x00000004ff027984 */ /* 0x000e620008000000 */
[----:B------:R-:W-:Y:S02]  /*0090*/  UMOV UR4, 0x400 ;  /* 0x0000040000047882 */ /* 0x000fe40000000000 */
[----:B------:R-:W-:Y:S01]  /*00a0*/  ULEA UR4, UR6, UR4, 0x18 ;  /* 0x0000000406047291 */ /* 0x000fe2000f8ec0ff */
[----:B-1----:R-:W-:-:S13]  /*00b0*/  ISETP.NE.AND P0, PT, R2, RZ, PT ;  /* 0x000000ff0200720c */ /* 0x002fda0003f05270 */
[----:B------:R-:W-:Y:S05]  /*00c0*/  @P0 BRA `(.L_x_1) ;  /* 0x00000000007c0947 */ /* 0x000fea0003800000 */
[----:B------:R-:W-:-:S13]  /*00d0*/  ELECT P0, URZ, PT ;  /* 0x0000000000ff782f */ /* 0x000fda0003800000 */
[----:B------:R-:W-:Y:S05]  /*00e0*/  @!P0 BRA `(.L_x_2) ;  /* 0x0000000000848947 */ /* 0x000fea0003800000 */
[----:B------:R-:W-:Y:S01]  /*00f0*/  UMOV UR5, 0x8 ;  /* 0x0000000800057882 */ /* 0x000fe20000000000 */
[----:B------:R-:W-:Y:S02]  /*0100*/  IMAD.MOV.U32 R5, RZ, RZ, 0x1 ;  /* 0x00000001ff057424 */ /* 0x000fe400078e00ff */
[----:B------:R-:W-:Y:S02]  /*0110*/  IMAD.MOV.U32 R3, RZ, RZ, 0xff ;  /* 0x000000ffff037424 */ /* 0x000fe400078e00ff */
[----:B------:R-:W-:Y:S04]  /*0120*/  DEPBAR.LE SB1, 0x36 ;  /* 0x00009d800000791a */ /* 0x000fe80000000000 */
[----:B------:R-:W1:Y:S02]  /*0130*/  UTCATOMSWS.FIND_AND_SET.ALIGN UP0, UR5, UR5 ;  /* 0x00000005000575e3 */ /* 0x000e640008000800 */
[----:B-1----:R-:W-:-:S04]  /*0140*/  PLOP3.LUT P0, PT, PT, PT, UP0, 0x80, 0x8 ;  /* 0x000000000008781c */ /* 0x002fc80003f0f008 */
[----:B------:R-:W-:-:S04]  /*0150*/  SEL R2, RZ, 0xffffffff, !P0 ;  /* 0xffffffffff027807 */ /* 0x000fc80004000000 */
[----:B------:R-:W-:Y:S01]  /*0160*/  ISETP.NE.AND P0, PT, R2, RZ, PT ;  /* 0x000000ff0200720c */ /* 0x000fe20003f05270 */
[----:B------:R-:W-:-:S12]  /*0170*/  IMAD.U32 R2, RZ, RZ, UR5 ;  /* 0x00000005ff027e24 */ /* 0x000fd8000f8e00ff */
[----:B------:R-:W-:Y:S05]  /*0180*/  @P0 BRA `(.L_x_3) ;  /* 0x0000000000240947 */ /* 0x000fea0003800000 */
.L_x_4:
[----:B------:R-:W-:Y:S05]  /*0190*/  NANOSLEEP 0x64 ;  /* 0x000000640000795d */ /* 0x000fea0003800000 */
[----:B------:R-:W-:-:S05]  /*01a0*/  UMOV UR5, 0x8 ;  /* 0x0000000800057882 */ /* 0x000fca0000000000 */
[----:B------:R-:W-:Y:S04]  /*01b0*/  DEPBAR.LE SB1, 0x36 ;  /* 0x00009d800000791a */ /* 0x000fe80000000000 */
[----:B------:R-:W1:Y:S02]  /*01c0*/  UTCATOMSWS.FIND_AND_SET.ALIGN UP0, UR5, UR5 ;  /* 0x00000005000575e3 */ /* 0x000e640008000800 */
[----:B-1----:R-:W-:-:S04]  /*01d0*/  PLOP3.LUT P0, PT, PT, PT, UP0, 0x80, 0x8 ;  /* 0x000000000008781c */ /* 0x002fc80003f0f008 */
[----:B------:R-:W-:-:S04]  /*01e0*/  SEL R2, RZ, 0xffffffff, !P0 ;  /* 0xffffffffff027807 */ /* 0x000fc80004000000 */
[----:B------:R-:W-:Y:S01]  /*01f0*/  ISETP.NE.AND P0, PT, R2, RZ, PT ;  /* 0x000000ff0200720c */ /* 0x000fe20003f05270 */
[----:B------:R-:W-:-:S12]  /*0200*/  IMAD.U32 R2, RZ, RZ, UR5 ;  /* 0x00000005ff027e24 */ /* 0x000fd8000f8e00ff */
[----:B------:R-:W-:Y:S05]  /*0210*/  @!P0 BRA `(.L_x_4) ;  /* 0xfffffffc00dc8947 */ /* 0x000fea000383ffff */
.L_x_3:
[C---:B------:R-:W-:Y:S01]  /*0220*/  VIADD R4, R2.reuse, 0x10 ;  /* 0x0000001002047836 */ /* 0x040fe20000000000 */
[----:B------:R-:W-:Y:S01]  /*0230*/  UMOV UR5, 0x50 ;  /* 0x0000005000057882 */ /* 0x000fe20000000000 */
[----:B------:R-:W-:Y:S01]  /*0240*/  SHF.L.U32 R3, R3, R2, RZ ;  /* 0x0000000203037219 */ /* 0x000fe200000006ff */
[----:B------:R-:W-:Y:S01]  /*0250*/  ULEA UR5, UR6, UR5, 0x18 ;  /* 0x0000000506057291 */ /* 0x000fe2000f8ec0ff */
[----:B------:R-:W-:Y:S01]  /*0260*/  IMAD.SHL.U32 R2, R2, 0x20, RZ ;  /* 0x0000002002027824 */ /* 0x000fe200078e00ff */
[----:B------:R-:W-:-:S04]  /*0270*/  SHF.L.U32 R4, R5, R4, RZ ;  /* 0x0000000405047219 */ /* 0x000fc800000006ff */
[----:B------:R-:W-:-:S05]  /*0280*/  LOP3.LUT R3, R4, R3, RZ, 0xfc, !PT ;  /* 0x0000000304037212 */ /* 0x000fca00078efcff */
[----:B------:R1:W-:Y:S04]  /*0290*/  ATOMS.OR RZ, [UR5], R3 ;  /* 0x00000003ffff798c */ /* 0x0003e8000b000005 */
[----:B------:R1:W-:Y:S01]  /*02a0*/  STS [UR4], R2 ;  /* 0x00000002ff007988 */ /* 0x0003e20008000804 */
[----:B------:R-:W-:Y:S05]  /*02b0*/  BRA `(.L_x_2) ;  /* 0x0000000000107947 */ /* 0x000fea0003800000 */
.L_x_1:
[----:B------:R-:W-:-:S05]  /*02c0*/  IMAD.MOV.U32 R2, RZ, RZ, -0x1 ;  /* 0xffffffffff027424 */ /* 0x000fca00078e00ff */
[----:B------:R1:W-:Y:S02]  /*02d0*/  STS [UR4], R2 ;  /* 0x00000002ff007988 */ /* 0x0003e40008000804 */
[----:B-1----:R-:W-:-:S07]  /*02e0*/  MOV R2, 0x300 ;  /* 0x0000030000027802 */ /* 0x002fce0000000f00 */
[----:B0-----:R-:W-:Y:S05]  /*02f0*/  CALL.REL.NOINC `($__internal_1_$__cuda_sm10x_tcgen05_guardrail_trap_phase_invalid_during_alloc) ;  /* 0x0000003000c87944 */ /* 0x001fea0003c00000 */
.L_x_2:
[----:B------:R-:W-:Y:S05]  /*0300*/  WARPSYNC.ALL ;  /* 0x0000000000007948 */ /* 0x000fea0003800000 */
[----:B------:R-:W-:Y:S01]  /*0310*/  NOP ;  /* 0x0000000000007918 */ /* 0x000fe20000000000 */
.L_x_0:
[----:B------:R-:W2:Y:S08]  /*0320*/  S2UR UR6, SR_CgaCtaId ;  /* 0x00000000000679c3 */ /* 0x000eb00000008800 */
[----:B------:R-:W-:Y:S01]  /*0330*/  BAR.SYNC.DEFER_BLOCKING 0x0 ;  /* 0x0000000000007b1d */ /* 0x000fe20000010000 */
[----:B------:R-:W-:Y:S02]  /*0340*/  SHF.R.U32.HI R133, RZ, 0x5, R0 ;  /* 0x00000005ff857819 */ /* 0x000fe40000011600 */
[----:B------:R-:W-:-:S02]  /*0350*/  LOP3.LUT R173, R0, 0xe0, RZ, 0xc0, !PT ;  /* 0x000000e000ad7812 */ /* 0x000fc400078ec0ff */
[----:B------:R-:W-:Y:S01]  /*0360*/  SGXT.U32 R133, R133, 0x3 ;  /* 0x000000038585781a */ /* 0x000fe20000000000 */
[----:B------:R-:W-:Y:S02]  /*0370*/  UMOV UR7, 0x400 ;  /* 0x0000040000077882 */ /* 0x000fe40000000000 */
[----:B------:R-:W3:Y:S01]  /*0380*/  LDC.64 R96, c[0x0][0x380] ;  /* 0x0000e000ff607b82 */ /* 0x000ee20000000a00 */
[----:B------:R-:W4:Y:S01]  /*0390*/  LDCU.64 UR14, c[0x0][0x358] ;  /* 0x00006b00ff0e77ac */ /* 0x000f220008000a00 */
[C---:B------:R-:W-:Y:S02]  /*03a0*/  LOP3.LUT R201, R133.reuse, 0x30, RZ, 0xfc, !PT ;  /* 0x0000003085c97812 */ /* 0x040fe400078efcff */
[C---:B------:R-:W-:Y:S02]  /*03b0*/  LOP3.LUT R73, R133.reuse, 0x18, RZ, 0xfc, !PT ;  /* 0x0000001885497812 */ /* 0x040fe400078efcff */
[----:B------:R-:W-:Y:S01]  /*03c0*/  LOP3.LUT R171, R133, 0x58, RZ, 0xfc, !PT ;  /* 0x0000005885ab7812 */ /* 0x000fe200078efcff */
[----:B------:R-:W-:Y:S01]  /*03d0*/  IMAD.SHL.U32 R14, R201, 0x20, RZ ;  /* 0x00000020c90e7824 */ /* 0x000fe200078e00ff */
        /* <DEDUP_REMOVED lines=8> */
[----:B--2---:R-:W-:Y:S01]  /*0460*/  ULEA UR7, UR6, UR7, 0x18 ;  /* 0x0000000706077291 */ /* 0x004fe2000f8ec0ff */
[----:B-1----:R-:W-:Y:S01]  /*0470*/  LOP3.LUT R2, R0, 0x1f, RZ, 0xc0, !PT ;  /* 0x0000001f00027812 */ /* 0x002fe200078ec0ff */
[----:B------:R-:W-:Y:S01]  /*0480*/  IMAD.SHL.U32 R58, R159, 0x20, RZ ;  /* 0x000000209f3a7824 */ /* 0x000fe200078e00ff */
[----:B------:R-:W-:Y:S01]  /*0490*/  LOP3.LUT R69, R133, 0x8, RZ, 0xfc, !PT ;  /* 0x0000000885457812 */ /* 0x000fe200078efcff */
[----:B------:R-:W-:Y:S01]  /*04a0*/  IMAD.SHL.U32 R74, R151, 0x20, RZ ;  /* 0x00000020974a7824 */ /* 0x000fe200078e00ff */
[----:B------:R-:W-:-:S02]  /*04b0*/  LOP3.LUT R205, R133, 0x20, RZ, 0xfc, !PT ;  /* 0x0000002085cd7812 */ /* 0x000fc400078efcff */
[----:B------:R-:W-:Y:S01]  /*04c0*/  LOP3.LUT R203, R133, 0x28, RZ, 0xfc, !PT ;  /* 0x0000002885cb7812 */ /* 0x000fe200078efcff */
[----:B------:R-:W-:Y:S01]  /*04d0*/  IMAD.SHL.U32 R4, R69, 0x20, RZ ;  /* 0x0000002045047824 */ /* 0x000fe200078e00ff */
[----:B------:R-:W1:Y:S01]  /*04e0*/  LDS R79, [UR7] ;  /* 0x00000007ff4f7984 */ /* 0x000e620008000800 */
[-C--:B---3--:R-:W-:Y:S01]  /*04f0*/  LEA R34, P2, R201, R96.reuse, 0x6 ;  /* 0x00000060c9227211 */ /* 0x088fe200078430ff */
[----:B------:R-:W-:Y:S01]  /*0500*/  IMAD.SHL.U32 R10, R205, 0x20, RZ ;  /* 0x00000020cd0a7824 */ /* 0x000fe200078e00ff */
[-C--:B------:R-:W-:Y:S01]  /*0510*/  LEA R28, P5, R73, R96.reuse, 0x6 ;  /* 0x00000060491c7211 */ /* 0x080fe200078a30ff */
[----:B------:R-:W-:Y:S01]  /*0520*/  IMAD.SHL.U32 R12, R203, 0x20, RZ ;  /* 0x00000020cb0c7824 */ /* 0x000fe200078e00ff */
[-C--:B------:R-:W-:Y:S02]  /*0530*/  LEA.HI.X R35, R14, R97.reuse, RZ, 0x1, P2 ;  /* 0x000000610e237211 */ /* 0x080fe400010f0cff */
[----:B------:R-:W-:Y:S02]  /*0540*/  LEA R44, P2, R171, R96, 0x6 ;  /* 0x00000060ab2c7211 */ /* 0x000fe400078430ff */
[----:B------:R-:W-:-:S02]  /*0550*/  LEA.HI.X R29, R8, R97, RZ, 0x1, P5 ;  /* 0x00000061081d7211 */ /* 0x000fc400028f0cff */
[-C--:B------:R-:W-:Y:S02]  /*0560*/  LEA R38, P5, R197, R96.reuse, 0x6 ;  /* 0x00000060c5267211 */ /* 0x080fe400078a30ff */
[-C--:B------:R-:W-:Y:S02]  /*0570*/  LEA.HI.X R45, R54, R97.reuse, RZ, 0x1, P2 ;  /* 0x00000061362d7211 */ /* 0x080fe400010f0cff */
[-C--:B------:R-:W-:Y:S02]  /*0580*/  LEA R54, P2, R139, R96.reuse, 0x6 ;  /* 0x000000608b367211 */ /* 0x080fe400078430ff */
[-C--:B------:R-:W-:Y:S02]  /*0590*/  LEA R22, P0, R173, R96.reuse, 0x1 ;  /* 0x00000060ad167211 */ /* 0x080fe400078008ff */
[-C--:B------:R-:W-:Y:S02]  /*05a0*/  LEA.HI.X R39, R18, R97.reuse, RZ, 0x1, P5 ;  /* 0x0000006112277211 */ /* 0x080fe400028f0cff */
[----:B------:R-:W-:Y:S01]  /*05b0*/  LEA R48, P5, R159, R96, 0x6 ;  /* 0x000000609f307211 */ /* 0x000fe200078a30ff */
[----:B------:R-:W-:Y:S01]  /*05c0*/  IMAD.WIDE.U32 R28, R2, 0x2, R28 ;  /* 0x00000002021c7825 */ /* 0x000fe200078e001c */
[----:B------:R-:W-:-:S02]  /*05d0*/  LEA.HI.X R55, R64, R97, RZ, 0x1, P2 ;  /* 0x0000006140377211 */ /* 0x000fc400010f0cff */
[C---:B------:R-:W-:Y:S02]  /*05e0*/  LOP3.LUT R199, R133.reuse, 0x38, RZ, 0xfc, !PT ;  /* 0x0000003885c77812 */ /* 0x040fe400078efcff */
[----:B------:R-:W-:Y:S02]  /*05f0*/  LOP3.LUT R195, R133, 0x48, RZ, 0xfc, !PT ;  /* 0x0000004885c37812 */ /* 0x000fe400078efcff */
[----:B------:R-:W-:Y:S01]  /*0600*/  LEA.HI.X R23, R173, R97, RZ, 0x1, P0 ;  /* 0x00000061ad177211 */ /* 0x000fe200000f0cff */
[----:B------:R-:W-:Y:S01]  /*0610*/  IMAD.SHL.U32 R16, R199, 0x20, RZ ;  /* 0x00000020c7107824 */ /* 0x000fe200078e00ff */
[-C--:B------:R-:W-:Y:S01]  /*0620*/  LEA R64, P2, R151, R96.reuse, 0x6 ;  /* 0x0000006097407211 */ /* 0x080fe200078430ff */
[----:B------:R-:W-:Y:S01]  /*0630*/  IMAD.SHL.U32 R20, R195, 0x20, RZ ;  /* 0x00000020c3147824 */ /* 0x000fe200078e00ff */
[----:B------:R-:W-:Y:S01]  /*0640*/  LOP3.LUT R193, R133, 0x50, RZ, 0xfc, !PT ;  /* 0x0000005085c17812 */ /* 0x000fe200078efcff */
[----:B------:R-:W-:Y:S01]  /*0650*/  IMAD.WIDE.U32 R22, R2, 0x2, R22 ;  /* 0x0000000202167825 */ /* 0x000fe200078e0016 */
[----:B------:R-:W-:-:S02]  /*0660*/  LEA R24, P0, R69, R96, 0x6 ;  /* 0x0000006045187211 */ /* 0x000fc400078030ff */
[-C--:B------:R-:W-:Y:S01]  /*0670*/  LEA R30, P4, R205, R96.reuse, 0x6 ;  /* 0x00000060cd1e7211 */ /* 0x080fe200078830ff */
[----:B------:R-:W-:Y:S01]  /*0680*/  IMAD.SHL.U32 R52, R193, 0x20, RZ ;  /* 0x00000020c1347824 */ /* 0x000fe200078e00ff */
[-C--:B------:R-:W-:Y:S02]  /*0690*/  LEA.HI.X R49, R58, R97.reuse, RZ, 0x1, P5 ;  /* 0x000000613a317211 */ /* 0x080fe400028f0cff */
[----:B------:R-:W-:Y:S02]  /*06a0*/  LOP3.LUT R71, R133, 0x10, RZ, 0xfc, !PT ;  /* 0x0000001085477812 */ /* 0x000fe400078efcff */
[----:B------:R-:W-:Y:S02]  /*06b0*/  LEA R32, P3, R203, R96, 0x6 ;  /* 0x00000060cb207211 */ /* 0x000fe400078630ff */
[----:B------:R-:W-:Y:S01]  /*06c0*/  LEA.HI.X R65, R74, R97, RZ, 0x1, P2 ;  /* 0x000000614a417211 */ /* 0x000fe200010f0cff */
[----:B------:R-:W-:Y:S01]  /*06d0*/  BAR.SYNC.DEFER_BLOCKING 0x0 ;  /* 0x0000000000007b1d */ /* 0x000fe20000010000 */
[----:B------:R-:W-:Y:S01]  /*06e0*/  LOP3.LUT R147, R133, 0x60, RZ, 0xfc, !PT ;  /* 0x0000006085937812 */ /* 0x000fe200078efcff */
[----:B------:R-:W-:Y:S01]  /*06f0*/  IMAD.SHL.U32 R6, R71, 0x20, RZ ;  /* 0x0000002047067824 */ /* 0x000fe200078e00ff */
[----:B------:R-:W-:-:S02]  /*0700*/  LOP3.LUT R169, R133, 0x70, RZ, 0xfc, !PT ;  /* 0x0000007085a97812 */ /* 0x000fc400078efcff */
[-C--:B------:R-:W-:Y:S01]  /*0710*/  LEA.HI.X R25, R4, R97.reuse, RZ, 0x1, P0 ;  /* 0x0000006104197211 */ /* 0x080fe200000f0cff */
[----:B------:R-:W-:Y:S01]  /*0720*/  IMAD.SHL.U32 R56, R147, 0x20, RZ ;  /* 0x0000002093387824 */ /* 0x000fe200078e00ff */
[-C--:B------:R-:W-:Y:S01]  /*0730*/  LEA.HI.X R31, R10, R97.reuse, RZ, 0x1, P4 ;  /* 0x000000610a1f7211 */ /* 0x080fe200020f0cff */
[----:B------:R-:W-:Y:S01]  /*0740*/  IMAD.SHL.U32 R60, R169, 0x20, RZ ;  /* 0x00000020a93c7824 */ /* 0x000fe200078e00ff */
[----:B------:R-:W-:Y:S01]  /*0750*/  LOP3.LUT R157, R133, 0x78, RZ, 0xfc, !PT ;  /* 0x00000078859d7812 */ /* 0x000fe200078efcff */
[----:B------:R-:W-:Y:S01]  /*0760*/  IMAD.WIDE.U32 R24, R2, 0x2, R24 ;  /* 0x0000000202187825 */ /* 0x000fe200078e0018 */
[-C--:B------:R-:W-:Y:S02]  /*0770*/  LEA R36, P0, R199, R96.reuse, 0x6 ;  /* 0x00000060c7247211 */ /* 0x080fe400078030ff */
[----:B------:R-:W-:Y:S01]  /*0780*/  LEA R40, P4, R195, R96, 0x6 ;  /* 0x00000060c3287211 */ /* 0x000fe200078830ff */
[----:B------:R-:W-:Y:S01]  /*0790*/  IMAD.SHL.U32 R62, R157, 0x20, RZ ;  /* 0x000000209d3e7824 */ /* 0x000fe200078e00ff */
[----:B------:R-:W-:-:S02]  /*07a0*/  LEA.HI.X R33, R12, R97, RZ, 0x1, P3 ;  /* 0x000000610c217211 */ /* 0x000fc400018f0cff */
[----:B------:R-:W-:Y:S02]  /*07b0*/  LOP3.LUT R155, R133, 0x90, RZ, 0xfc, !PT ;  /* 0x00000090859b7812 */ /* 0x000fe400078efcff */
[-C--:B------:R-:W-:Y:S02]  /*07c0*/  LEA R42, P3, R193, R96.reuse, 0x6 ;  /* 0x00000060c12a7211 */ /* 0x080fe400078630ff */
[----:B------:R-:W-:Y:S01]  /*07d0*/  LEA R26, P6, R71, R96, 0x6 ;  /* 0x00000060471a7211 */ /* 0x000fe200078c30ff */
[----:B------:R-:W-:Y:S01]  /*07e0*/  IMAD.SHL.U32 R68, R155, 0x20, RZ ;  /* 0x000000209b447824 */ /* 0x000fe200078e00ff */
[C---:B------:R-:W-:Y:S01]  /*07f0*/  LOP3.LUT R135, R133.reuse, 0x88, RZ, 0xfc, !PT ;  /* 0x0000008885877812 */ /* 0x040fe200078efcff */
[----:B----4-:R2:W5:Y:S01]  /*0800*/  LDG.E.U16 R74, desc[UR14][R28.64] ;  /* 0x0000000e1c4a7981 */ /* 0x010562000c1e1500 */
[----:B------:R-:W-:Y:S02]  /*0810*/  LOP3.LUT R153, R133, 0x98, RZ, 0xfc, !PT ;  /* 0x0000009885997812 */ /* 0x000fe400078efcff */
[-C--:B------:R-:W-:Y:S01]  /*0820*/  LEA.HI.X R37, R16, R97.reuse, RZ, 0x1, P0 ;  /* 0x0000006110257211 */ /* 0x080fe200000f0cff */
[----:B------:R-:W-:Y:S01]  /*0830*/  IMAD.SHL.U32 R66, R135, 0x20, RZ ;  /* 0x0000002087427824 */ /* 0x000fe200078e00ff */
[----:B------:R-:W-:Y:S01]  /*0840*/  LEA.HI.X R41, R20, R97, RZ, 0x1, P4 ;  /* 0x0000006114297211 */ /* 0x000fe200020f0cff */
[----:B------:R-:W-:Y:S01]  /*0850*/  IMAD.SHL.U32 R70, R153, 0x20, RZ ;  /* 0x0000002099467824 */ /* 0x000fe200078e00ff */
[----:B------:R-:W-:-:S02]  /*0860*/  LOP3.LUT R167, R133, 0xa0, RZ, 0xfc, !PT ;  /* 0x000000a085a77812 */ /* 0x000fc400078efcff */
[-C--:B------:R-:W-:Y:S01]  /*0870*/  LEA R46, P0, R147, R96.reuse, 0x6 ;  /* 0x00000060932e7211 */ /* 0x080fe200078030ff */
[----:B--2---:R-:W-:Y:S01]  /*0880*/  IMAD.WIDE.U32 R28, R2, 0x2, R48 ;  /* 0x00000002021c7825 */ /* 0x004fe200078e0030 */
[-C--:B------:R-:W-:Y:S01]  /*0890*/  LEA R50, P4, R169, R96.reuse, 0x6 ;  /* 0x00000060a9327211 */ /* 0x080fe200078830ff */
[----:B------:R-:W2:Y:S01]  /*08a0*/  LDC.64 R48, c[0x0][0x388] ;  /* 0x0000e200ff307b82 */ /* 0x000ea20000000a00 */
[-C--:B------:R-:W-:Y:S01]  /*08b0*/  LEA.HI.X R43, R52, R97.reuse, RZ, 0x1, P3 ;  /* 0x00000061342b7211 */ /* 0x080fe200018f0cff */
[----:B------:R-:W-:Y:S01]  /*08c0*/  IMAD.SHL.U32 R72, R167, 0x20, RZ ;  /* 0x00000020a7487824 */ /* 0x000fe200078e00ff */
[-C--:B------:R-:W-:Y:S02]  /*08d0*/  LEA.HI.X R27, R6, R97.reuse, RZ, 0x1, P6 ;  /* 0x00000061061b7211 */ /* 0x080fe400030f0cff */
[C---:B------:R-:W-:Y:S02]  /*08e0*/  LOP3.LUT R149, R133.reuse, 0xb0, RZ, 0xfc, !PT ;  /* 0x000000b085957812 */ /* 0x040fe400078efcff */
[----:B------:R-:W-:Y:S01]  /*08f0*/  LOP3.LUT R145, R133, 0xc0, RZ, 0xfc, !PT ;  /* 0x000000c085917812 */ /* 0x000fe200078efcff */
[----:B------:R-:W-:Y:S01]  /*0900*/  IMAD.WIDE.U32 R26, R2, 0x2, R26 ;  /* 0x00000002021a7825 */ /* 0x000fe200078e001a */
[-C--:B------:R-:W-:Y:S01]  /*0910*/  LEA R52, P3, R157, R96.reuse, 0x6 ;  /* 0x000000609d347211 */ /* 0x080fe200078630ff */
[----:B------:R-:W5:Y:S01]  /*0920*/  LDG.E.U16 R28, desc[UR14][R28.64] ;  /* 0x0000000e1c1c7981 */ /* 0x000f62000c1e1500 */
[----:B------:R-:W-:Y:S01]  /*0930*/  LEA R58, P5, R155, R96, 0x6 ;  /* 0x000000609b3a7211 */ /* 0x000fe200078a30ff */
[----:B------:R-:W-:Y:S01]  /*0940*/  IMAD.SHL.U32 R76, R149, 0x20, RZ ;  /* 0x00000020954c7824 */ /* 0x000fe200078e00ff */
[-C--:B------:R-:W-:Y:S01]  /*0950*/  LEA.HI.X R47, R56, R97.reuse, RZ, 0x1, P0 ;  /* 0x00000061382f7211 */ /* 0x080fe200000f0cff */
[----:B------:R-:W-:Y:S01]  /*0960*/  IMAD.SHL.U32 R80, R145, 0x20, RZ ;  /* 0x0000002091507824 */ /* 0x000fe200078e00ff */
[----:B------:R-:W-:-:S02]  /*0970*/  LEA.HI.X R51, R60, R97, RZ, 0x1, P4 ;  /* 0x000000613c337211 */ /* 0x000fc400020f0cff */
[-C--:B------:R-:W-:Y:S02]  /*0980*/  LEA R56, P0, R135, R96.reuse, 0x6 ;  /* 0x0000006087387211 */ /* 0x080fe400078030ff */
[-C--:B------:R-:W-:Y:S02]  /*0990*/  LEA R60, P4, R153, R96.reuse, 0x6 ;  /* 0x00000060993c7211 */ /* 0x080fe400078830ff */
[-C--:B------:R-:W-:Y:S02]  /*09a0*/  LEA.HI.X R53, R62, R97.reuse, RZ, 0x1, P3 ;  /* 0x000000613e357211 */ /* 0x080fe400018f0cff */
[----:B------:R-:W-:Y:S02]  /*09b0*/  LEA R62, P3, R167, R96, 0x6 ;  /* 0x00000060a73e7211 */ /* 0x000fe400078630ff */
[----:B------:R-:W-:Y:S02]  /*09c0*/  LEA.HI.X R59, R68, R97, RZ, 0x1, P5 ;  /* 0x00000061443b7211 */ /* 0x000fe400028f0cff */
[----:B------:R3:W5:Y:S01]  /*09d0*/  LDG.E.U16 R68, desc[UR14][R22.64] ;  /* 0x0000000e16447981 */ /* 0x000762000c1e1500 */
[----:B------:R-:W-:-:S02]  /*09e0*/  LOP3.LUT R143, R133, 0xc8, RZ, 0xfc, !PT ;  /* 0x000000c8858f7812 */ /* 0x000fc400078efcff */
[C---:B------:R-:W-:Y:S02]  /*09f0*/  LOP3.LUT R3, R133.reuse, 0xd0, RZ, 0xfc, !PT ;  /* 0x000000d085037812 */ /* 0x040fe400078efcff */
[C---:B------:R-:W-:Y:S01]  /*0a00*/  LOP3.LUT R161, R133.reuse, 0xd8, RZ, 0xfc, !PT ;  /* 0x000000d885a17812 */ /* 0x040fe200078efcff */
[----:B------:R-:W-:Y:S01]  /*0a10*/  IMAD.WIDE.U32 R32, R2, 0x2, R32 ;  /* 0x0000000202207825 */ /* 0x000fe200078e0020 */
[-C--:B------:R-:W-:Y:S02]  /*0a20*/  LEA.HI.X R57, R66, R97.reuse, RZ, 0x1, P0 ;  /* 0x0000006142397211 */ /* 0x080fe400000f0cff */
[-C--:B------:R-:W-:Y:S01]  /*0a30*/  LEA.HI.X R61, R70, R97.reuse, RZ, 0x1, P4 ;  /* 0x00000061463d7211 */ /* 0x080fe200020f0cff */
[----:B---3--:R-:W-:Y:S01]  /*0a40*/  IMAD.WIDE.U32 R22, R2, 0x2, R38 ;  /* 0x0000000202167825 */ /* 0x008fe200078e0026 */
[----:B------:R-:W-:Y:S01]  /*0a50*/  LOP3.LUT R165, R133, 0xb8, RZ, 0xfc, !PT ;  /* 0x000000b885a57812 */ /* 0x000fe200078efcff */
[----:B------:R3:W5:Y:S01]  /*0a60*/  LDG.E.U16 R70, desc[UR14][R24.64] ;  /* 0x0000000e18467981 */ /* 0x000762000c1e1500 */
[-C--:B------:R-:W-:Y:S01]  /*0a70*/  LEA R66, P0, R149, R96.reuse, 0x6 ;  /* 0x0000006095427211 */ /* 0x080fe200078030ff */
[----:B------:R-:W-:Y:S01]  /*0a80*/  IMAD.SHL.U32 R82, R143, 0x20, RZ ;  /* 0x000000208f527824 */ /* 0x000fe200078e00ff */
[-C--:B------:R-:W-:Y:S01]  /*0a90*/  LEA R14, P4, R145, R96.reuse, 0x6 ;  /* 0x00000060910e7211 */ /* 0x080fe200078830ff */
[----:B------:R-:W-:Y:S01]  /*0aa0*/  IMAD.SHL.U32 R84, R3, 0x20, RZ ;  /* 0x0000002003547824 */ /* 0x000fe200078e00ff */
[-C--:B------:R-:W-:Y:S01]  /*0ab0*/  LEA.HI.X R63, R72, R97.reuse, RZ, 0x1, P3 ;  /* 0x00000061483f7211 */ /* 0x080fe200018f0cff */
[----:B------:R-:W-:Y:S01]  /*0ac0*/  IMAD.SHL.U32 R86, R161, 0x20, RZ ;  /* 0x00000020a1567824 */ /* 0x000fe200078e00ff */
[----:B------:R4:W5:Y:S01]  /*0ad0*/  LDG.E.U16 R72, desc[UR14][R26.64] ;  /* 0x0000000e1a487981 */ /* 0x000962000c1e1500 */
[-C--:B------:R-:W-:Y:S01]  /*0ae0*/  LEA.HI.X R67, R76, R97.reuse, RZ, 0x1, P0 ;  /* 0x000000614c437211 */ /* 0x080fe200000f0cff */
[----:B------:R-:W-:Y:S01]  /*0af0*/  IMAD.SHL.U32 R78, R165, 0x20, RZ ;  /* 0x00000020a54e7824 */ /* 0x000fe200078e00ff */
[----:B------:R-:W-:Y:S01]  /*0b00*/  LEA.HI.X R15, R80, R97, RZ, 0x1, P4 ;  /* 0x00000061500f7211 */ /* 0x000fe200020f0cff */
[----:B------:R0:W5:Y:S01]  /*0b10*/  LDG.E.U16 R76, desc[UR14][R32.64] ;  /* 0x0000000e204c7981 */ /* 0x000162000c1e1500 */
[----:B------:R-:W-:Y:S01]  /*0b20*/  LOP3.LUT R163, R133, 0xe0, RZ, 0xfc, !PT ;  /* 0x000000e085a37812 */ /* 0x000fe200078efcff */
[----:B---3--:R-:W-:Y:S01]  /*0b30*/  IMAD.WIDE.U32 R24, R2, 0x2, R40 ;  /* 0x0000000202187825 */ /* 0x008fe200078e0028 */
[----:B------:R-:W-:-:S02]  /*0b40*/  LEA R16, P3, R143, R96, 0x6 ;  /* 0x000000608f107211 */ /* 0x000fc400078630ff */
[-C--:B------:R-:W-:Y:S01]  /*0b50*/  LEA R18, P2, R3, R96.reuse, 0x6 ;  /* 0x0000006003127211 */ /* 0x080fe200078430ff */
[C---:B----4-:R-:W-:Y:S01]  /*0b60*/  IMAD.WIDE.U32 R26, R2.reuse, 0x2, R42 ;  /* 0x00000002021a7825 */ /* 0x050fe200078e002a */
[-C--:B------:R-:W-:Y:S01]  /*0b70*/  LEA R20, P0, R161, R96.reuse, 0x6 ;  /* 0x00000060a1147211 */ /* 0x080fe200078030ff */
[----:B------:R3:W5:Y:S01]  /*0b80*/  LDG.E.U16 R42, desc[UR14][R22.64] ;  /* 0x0000000e162a7981 */ /* 0x000762000c1e1500 */
[----:B------:R-:W-:Y:S01]  /*0b90*/  LEA R12, P5, R165, R96, 0x6 ;  /* 0x00000060a50c7211 */ /* 0x000fe200078a30ff */
[C---:B0-----:R-:W-:Y:S01]  /*0ba0*/  IMAD.WIDE.U32 R32, R2.reuse, 0x2, R52 ;  /* 0x0000000202207825 */ /* 0x041fe200078e0034 */
[C---:B------:R-:W-:Y:S01]  /*0bb0*/  LOP3.LUT R141, R133.reuse, 0xe8, RZ, 0xfc, !PT ;  /* 0x000000e8858d7812 */ /* 0x040fe200078efcff */
[----:B------:R-:W5:Y:S01]  /*0bc0*/  LDG.E.U16 R43, desc[UR14][R24.64] ;  /* 0x0000000e182b7981 */ /* 0x000f62000c1e1500 */
[C---:B------:R-:W-:Y:S01]  /*0bd0*/  LOP3.LUT R137, R133.reuse, 0xf0, RZ, 0xfc, !PT ;  /* 0x000000f085897812 */ /* 0x040fe200078efcff */
[----:B------:R-:W-:Y:S01]  /*0be0*/  IMAD.WIDE.U32 R14, R2, 0x2, R14 ;  /* 0x00000002020e7825 */ /* 0x000fe200078e000e */
[----:B------:R-:W-:Y:S01]  /*0bf0*/  LOP3.LUT R133, R133, 0xf8, RZ, 0xfc, !PT ;  /* 0x000000f885857812 */ /* 0x000fe200078efcff */
[----:B------:R-:W5:Y:S01]  /*0c00*/  LDG.E.U16 R32, desc[UR14][R32.64] ;  /* 0x0000000e20207981 */ /* 0x000f62000c1e1500 */
[-C--:B------:R-:W-:Y:S01]  /*0c10*/  LEA.HI.X R17, R82, R97.reuse, RZ, 0x1, P3 ;  /* 0x0000006152117211 */ /* 0x080fe200018f0cff */
[----:B---3--:R-:W-:Y:S01]  /*0c20*/  IMAD.WIDE.U32 R22, R2, 0x2, R58 ;  /* 0x0000000202167825 */ /* 0x008fe200078e003a */
[----:B------:R-:W-:-:S02]  /*0c30*/  LEA.HI.X R19, R84, R97, RZ, 0x1, P2 ;  /* 0x0000006154137211 */ /* 0x000fc400010f0cff */
[-C--:B------:R-:W-:Y:S01]  /*0c40*/  LEA.HI.X R21, R86, R97.reuse, RZ, 0x1, P0 ;  /* 0x0000006156157211 */ /* 0x080fe200000f0cff */
[----:B------:R-:W-:Y:S01]  /*0c50*/  IMAD.SHL.U32 R136, R173, 0x4, RZ ;  /* 0x00000004ad887824 */ /* 0x000fe200078e00ff */
[----:B------:R2:W5:Y:S01]  /*0c60*/  LDG.E.U16 R29, desc[UR14][R22.64] ;  /* 0x0000000e161d7981 */ /* 0x000562000c1e1500 */
[C---:B------:R-:W-:Y:S01]  /*0c70*/  IMAD.SHL.U32 R88, R163.reuse, 0x20, RZ ;  /* 0x00000020a3587824 */ /* 0x040fe200078e00ff */
[-C--:B------:R-:W-:Y:S01]  /*0c80*/  LEA.HI.X R13, R78, R97.reuse, RZ, 0x1, P5 ;  /* 0x000000614e0d7211 */ /* 0x080fe200028f0cff */
[C---:B------:R-:W-:Y:S01]  /*0c90*/  IMAD.WIDE.U32 R38, R2.reuse, 0x2, R44 ;  /* 0x0000000202267825 */ /* 0x040fe200078e002c */
[-C--:B------:R-:W-:Y:S01]  /*0ca0*/  LEA R4, P5, R163, R96.reuse, 0x6 ;  /* 0x00000060a3047211 */ /* 0x080fe200078a30ff */
[----:B------:R0:W5:Y:S01]  /*0cb0*/  LDG.E.U16 R44, desc[UR14][R26.64] ;  /* 0x0000000e1a2c7981 */ /* 0x000162000c1e1500 */
[-C--:B------:R-:W-:Y:S01]  /*0cc0*/  LEA R6, P4, R141, R96.reuse, 0x6 ;  /* 0x000000608d067211 */ /* 0x080fe200078830ff */
[C---:B------:R-:W-:Y:S01]  /*0cd0*/  IMAD.WIDE.U32 R34, R2.reuse, 0x2, R34 ;  /* 0x0000000202227825 */ /* 0x040fe200078e0022 */
[----:B------:R-:W-:Y:S01]  /*0ce0*/  LEA R8, P3, R137, R96, 0x6 ;  /* 0x0000006089087211 */ /* 0x000fe200078630ff */
[----:B------:R3:W5:Y:S01]  /*0cf0*/  LDG.E.U16 R33, desc[UR14][R14.64] ;  /* 0x0000000e0e217981 */ /* 0x000762000c1e1500 */
[----:B--2---:R-:W-:Y:S01]  /*0d00*/  LEA R22, P0, R173, R48, 0x3 ;  /* 0x00000030ad167211 */ /* 0x004fe200078018ff */
[----:B------:R-:W-:Y:S01]  /*0d10*/  IMAD.WIDE.U32 R24, R2, 0x2, R60 ;  /* 0x0000000202187825 */ /* 0x000fe200078e003c */
[----:B------:R-:W-:Y:S01]  /*0d20*/  LEA R10, P2, R133, R96, 0x6 ;  /* 0x00000060850a7211 */ /* 0x000fe200078430ff */
[----:B------:R2:W5:Y:S01]  /*0d30*/  LDG.E.U16 R77, desc[UR14][R34.64] ;  /* 0x0000000e224d7981 */ /* 0x000562000c1e1500 */
[----:B------:R-:W-:Y:S01]  /*0d40*/  LEA.HI.X R5, R88, R97, RZ, 0x1, P5 ;  /* 0x0000006158057211 */ /* 0x000fe200028f0cff */
[----:B0-----:R-:W-:Y:S01]  /*0d50*/  IMAD.WIDE.U32 R26, R2, 0x2, R62 ;  /* 0x00000002021a7825 */ /* 0x001fe200078e003e */
[----:B------:R-:W-:Y:S01]  /*0d60*/  LEA.HI.X R23, R136, R49, RZ, 0x1, P0 ;  /* 0x0000003188177211 */ /* 0x000fe200000f0cff */
[----:B------:R-:W5:Y:S02]  /*0d70*/  LDG.E.U16 R24, desc[UR14][R24.64] ;  /* 0x0000000e18187981 */ /* 0x000f64000c1e1500 */
[----:B------:R-:W-:-:S02]  /*0d80*/  IMAD.SHL.U32 R90, R141, 0x20, RZ ;  /* 0x000000208d5a7824 */ /* 0x000fc400078e00ff */
[----:B------:R-:W-:Y:S01]  /*0d90*/  IMAD.SHL.U32 R92, R137, 0x20, RZ ;  /* 0x00000020895c7824 */ /* 0x000fe200078e00ff */
[----:B---3--:R-:W-:Y:S01]  /*0da0*/  LEA R14, P0, R69, R48, 0x8 ;  /* 0x00000030450e7211 */ /* 0x008fe200078040ff */
[----:B------:R-:W-:Y:S01]  /*0db0*/  IMAD.SHL.U32 R94, R133, 0x20, RZ ;  /* 0x00000020855e7824 */ /* 0x000fe200078e00ff */
[-C--:B------:R-:W-:Y:S01]  /*0dc0*/  LEA.HI.X R7, R90, R97.reuse, RZ, 0x1, P4 ;  /* 0x000000615a077211 */ /* 0x080fe200020f0cff */
[----:B------:R-:W-:Y:S01]  /*0dd0*/  IMAD.WIDE.U32 R30, R2, 0x2, R30 ;  /* 0x00000002021e7825 */ /* 0x000fe200078e001e */
[-C--:B------:R-:W-:Y:S01]  /*0de0*/  LEA.HI.X R9, R92, R97.reuse, RZ, 0x1, P3 ;  /* 0x000000615c097211 */ /* 0x080fe200018f0cff */
[----:B------:R-:W5:Y:S01]  /*0df0*/  LDG.E.U16 R26, desc[UR14][R26.64] ;  /* 0x0000000e1a1a7981 */ /* 0x000f62000c1e1500 */
[----:B------:R-:W-:Y:S01]  /*0e00*/  LEA.HI.X R11, R94, R97, RZ, 0x1, P2 ;  /* 0x000000615e0b7211 */ /* 0x000fe200010f0cff */
[C---:B------:R-:W-:Y:S02]  /*0e10*/  IMAD.WIDE.U32 R16, R2.reuse, 0x2, R16 ;  /* 0x0000000202107825 */ /* 0x040fe400078e0010 */
[----:B------:R-:W5:Y:S02]  /*0e20*/  LDG.E.U16 R75, desc[UR14][R30.64] ;  /* 0x0000000e1e4b7981 */ /* 0x000f64000c1e1500 */
[----:B------:R-:W-:-:S02]  /*0e30*/  IMAD.WIDE.U32 R18, R2, 0x2, R18 ;  /* 0x0000000202127825 */ /* 0x000fc400078e0012 */
[----:B------:R0:W5:Y:S02]  /*0e40*/  LDG.E.U16 R25, desc[UR14][R16.64] ;  /* 0x0000000e10197981 */ /* 0x000164000c1e1500 */
[----:B------:R-:W-:Y:S02]  /*0e50*/  IMAD.SHL.U32 R138, R69, 0x80, RZ ;  /* 0x00000080458a7824 */ /* 0x000fe400078e00ff */
[----:B------:R-:W-:Y:S01]  /*0e60*/  IMAD.WIDE.U32 R36, R2, 0x2, R36 ;  /* 0x0000000202247825 */ /* 0x000fe200078e0024 */
[----:B------:R3:W5:Y:S02]  /*0e70*/  LDG.E.U16 R27, desc[UR14][R18.64] ;  /* 0x0000000e121b7981 */ /* 0x000764000c1e1500 */
[----:B------:R-:W-:Y:S01]  /*0e80*/  LEA.HI.X R15, R138, R49, RZ, 0x1, P0 ;  /* 0x000000318a0f7211 */ /* 0x000fe200000f0cff */
[----:B--2---:R-:W-:Y:S01]  /*0e90*/  IMAD.WIDE.U32 R34, R2, 0x2, R54 ;  /* 0x0000000202227825 */ /* 0x004fe200078e0036 */
[----:B------:R2:W5:Y:S01]  /*0ea0*/  LDG.E.U16 R78, desc[UR14][R36.64] ;  /* 0x0000000e244e7981 */ /* 0x000562000c1e1500 */
[----:B0-----:R-:W-:-:S02]  /*0eb0*/  LEA R16, P2, R71, R48, 0x8 ;  /* 0x0000003047107211 */ /* 0x001fc400078440ff */
[----:B------:R-:W-:Y:S01]  /*0ec0*/  IMAD.SHL.U32 R140, R71, 0x80, RZ ;  /* 0x00000080478c7824 */ /* 0x000fe200078e00ff */
[----:B------:R0:W5:Y:S01]  /*0ed0*/  LDG.E.U16 R45, desc[UR14][R38.64] ;  /* 0x0000000e262d7981 */ /* 0x000162000c1e1500 */
[C---:B------:R-:W-:Y:S01]  /*0ee0*/  IMAD.SHL.U32 R134, R73.reuse, 0x80, RZ ;  /* 0x0000008049867824 */ /* 0x040fe200078e00ff */
[----:B---3--:R-:W-:Y:S01]  /*0ef0*/  LEA R18, P0, R73, R48, 0x8 ;  /* 0x0000003049127211 */ /* 0x008fe200078040ff */
[C---:B------:R-:W-:Y:S01]  /*0f00*/  IMAD.WIDE.U32 R30, R2.reuse, 0x2, R50 ;  /* 0x00000002021e7825 */ /* 0x040fe200078e0032 */
[----:B------:R-:W5:Y:S03]  /*0f10*/  LDG.E.U16 R34, desc[UR14][R34.64] ;  /* 0x0000000e22227981 */ /* 0x000f66000c1e1500 */
[----:B------:R-:W-:Y:S01]  /*0f20*/  IMAD.WIDE.U32 R4, R2, 0x2, R4 ;  /* 0x0000000202047825 */ /* 0x000fe200078e0004 */
[-C--:B------:R-:W-:Y:S01]  /*0f30*/  LEA.HI.X R17, R140, R49.reuse, RZ, 0x1, P2 ;  /* 0x000000318c117211 */ /* 0x080fe200010f0cff */
[----:B------:R-:W5:Y:S02]  /*0f40*/  LDG.E.U16 R30, desc[UR14][R30.64] ;  /* 0x0000000e1e1e7981 */ /* 0x000f64000c1e1500 */
[----:B------:R-:W-:Y:S01]  /*0f50*/  IMAD.WIDE.U32 R40, R2, 0x2, R46 ;  /* 0x0000000202287825 */ /* 0x000fe200078e002e */
[----:B------:R-:W-:Y:S01]  /*0f60*/  LEA.HI.X R19, R134, R49, RZ, 0x1, P0 ;  /* 0x0000003186137211 */ /* 0x000fe200000f0cff */
[----:B------:R3:W5:Y:S02]  /*0f70*/  LDG.E.U16 R35, desc[UR14][R4.64] ;  /* 0x0000000e04237981 */ /* 0x000764000c1e1500 */
[----:B--2---:R-:W-:Y:S01]  /*0f80*/  IMAD.WIDE.U32 R36, R2, 0x2, R56 ;  /* 0x0000000202247825 */ /* 0x004fe200078e0038 */
[----:B------:R-:W-:Y:S01]  /*0f90*/  LOP3.LUT R132, R0, 0xff, RZ, 0xc0, !PT ;  /* 0x000000ff00847812 */ /* 0x000fe200078ec0ff */
[----:B------:R2:W5:Y:S02]  /*0fa0*/  LDG.E.U16 R46, desc[UR14][R40.64] ;  /* 0x0000000e282e7981 */ /* 0x000564000c1e1500 */
[----:B0-----:R-:W-:-:S02]  /*0fb0*/  IMAD.WIDE.U32 R38, R2, 0x2, R64 ;  /* 0x0000000202267825 */ /* 0x001fc400078e0040 */
[----:B------:R-:W5:Y:S02]  /*0fc0*/  LDG.E.U16 R36, desc[UR14][R36.64] ;  /* 0x0000000e24247981 */ /* 0x000f64000c1e1500 */
[C---:B------:R-:W-:Y:S02]  /*0fd0*/  IMAD.WIDE.U32 R12, R2.reuse, 0x2, R12 ;  /* 0x00000002020c7825 */ /* 0x040fe400078e000c */
[----:B------:R-:W5:Y:S02]  /*0fe0*/  LDG.E.U16 R38, desc[UR14][R38.64] ;  /* 0x0000000e26267981 */ /* 0x000f64000c1e1500 */
[C---:B------:R-:W-:Y:S02]  /*0ff0*/  IMAD.WIDE.U32 R6, R2.reuse, 0x2, R6 ;  /* 0x0000000202067825 */ /* 0x040fe400078e0006 */
[----:B------:R0:W5:Y:S02]  /*1000*/  LDG.E.U16 R31, desc[UR14][R12.64] ;  /* 0x0000000e0c1f7981 */ /* 0x000164000c1e1500 */
[----:B------:R-:W-:-:S04]  /*1010*/  IMAD.WIDE.U32 R8, R2, 0x2, R8 ;  /* 0x0000000202087825 */ /* 0x000fc800078e0008 */
[C---:B------:R-:W-:Y:S01]  /*1020*/  IMAD.WIDE.U32 R20, R2.reuse, 0x2, R20 ;  /* 0x0000000202147825 */ /* 0x040fe200078e0014 */
[----:B------:R4:W5:Y:S03]  /*1030*/  LDG.E.U16 R37, desc[UR14][R6.64] ;  /* 0x0000000e06257981 */ /* 0x000966000c1e1500 */
[C---:B------:R-:W-:Y:S01]  /*1040*/  IMAD.WIDE.U32 R10, R2.reuse, 0x2, R10 ;  /* 0x00000002020a7825 */ /* 0x040fe200078e000a */
[----:B------:R0:W5:Y:S03]  /*1050*/  LDG.E.U16 R39, desc[UR14][R8.64] ;  /* 0x0000000e08277981 */ /* 0x000166000c1e1500 */
[C---:B---3--:R-:W-:Y:S01]  /*1060*/  IMAD.WIDE.U32 R4, R2.reuse, 0x2, R14 ;  /* 0x0000000202047825 */ /* 0x048fe200078e000e */
[----:B------:R-:W-:Y:S01]  /*1070*/  SHF.R.U32.HI R50, RZ, 0x5, R0 ;  /* 0x00000005ff327819 */ /* 0x000fe20000011600 */
[----:B------:R-:W5:Y:S02]  /*1080*/  LDG.E.U16 R20, desc[UR14][R20.64] ;  /* 0x0000000e14147981 */ /* 0x000f64000c1e1500 */
[----:B--2---:R-:W-:-:S02]  /*1090*/  IMAD.WIDE.U32 R40, R2, 0x2, R66 ;  /* 0x0000000202287825 */ /* 0x004fc400078e0042 */
[----:B------:R-:W5:Y:S02]  /*10a0*/  LDG.E.U16 R15, desc[UR14][R4.64] ;  /* 0x0000000e040f7981 */ /* 0x000f64000c1e1500 */
[C---:B0-----:R-:W-:Y:S02]  /*10b0*/  IMAD.WIDE.U32 R12, R2.reuse, 0x2, R22 ;  /* 0x00000002020c7825 */ /* 0x041fe400078e0016 */
[----:B------:R-:W5:Y:S02]  /*10c0*/  LDG.E.U16 R23, desc[UR14][R4.64+0xc0] ;  /* 0x0000c00e04177981 */ /* 0x000f64000c1e1500 */
[C---:B----4-:R-:W-:Y:S02]  /*10d0*/  IMAD.WIDE.U32 R6, R2.reuse, 0x2, R16 ;  /* 0x0000000202067825 */ /* 0x050fe400078e0010 */
[----:B------:R-:W5:Y:S02]  /*10e0*/  LDG.E.U16 R17, desc[UR14][R4.64+0x80] ;  /* 0x0000800e04117981 */ /* 0x000f64000c1e1500 */
[----:B------:R-:W-:-:S02]  /*10f0*/  IMAD.WIDE.U32 R8, R2, 0x2, R18 ;  /* 0x0000000202087825 */ /* 0x000fc400078e0012 */
[----:B------:R0:W5:Y:S01]  /*1100*/  LDG.E.U16 R16, desc[UR14][R4.64+0x40] ;  /* 0x0000400e04107981 */ /* 0x000162000c1e1500 */
[----:B------:R-:W-:-:S03]  /*1110*/  R2UR UR12, R50 ;  /* 0x00000000320c72ca */ /* 0x000fc600000e0000 */
[----:B------:R2:W5:Y:S01]  /*1120*/  LDG.E.U16 R10, desc[UR14][R10.64] ;  /* 0x0000000e0a0a7981 */ /* 0x000562000c1e1500 */
[----:B-1----:R-:W-:-:S03]  /*1130*/  R2UR UR13, R79 ;  /* 0x000000004f0d72ca */ /* 0x002fc600000e0000 */
[----:B------:R2:W5:Y:S01]  /*1140*/  LDG.E.U16 R40, desc[UR14][R40.64] ;  /* 0x0000000e28287981 */ /* 0x000562000c1e1500 */
[----:B0-----:R-:W-:Y:S01]  /*1150*/  IMAD.SHL.U32 R4, R132, 0x2, RZ ;  /* 0x0000000284047824 */ /* 0x001fe200078e00ff */
[----:B------:R-:W-:Y:S02]  /*1160*/  SHF.R.U32.HI R5, RZ, 0x2, R0 ;  /* 0x00000002ff057819 */ /* 0x000fe40000011600 */
[----:B------:R2:W5:Y:S04]  /*1170*/  LDG.E.U16 R21, desc[UR14][R12.64] ;  /* 0x0000000e0c157981 */ /* 0x000568000c1e1500 */
[----:B------:R2:W5:Y:S04]  /*1180*/  LDG.E.U16 R22, desc[UR14][R12.64+0x80] ;  /* 0x0000800e0c167981 */ /* 0x000568000c1e1500 */
[----:B------:R2:W5:Y:S04]  /*1190*/  LDG.E.U16 R11, desc[UR14][R12.64+0x40] ;  /* 0x0000400e0c0b7981 */ /* 0x000568000c1e1500 */
[----:B------:R2:W5:Y:S01]  /*11a0*/  LDG.E.U16 R14, desc[UR14][R12.64+0xc0] ;  /* 0x0000c00e0c0e7981 */ /* 0x000562000c1e1500 */
[----:B------:R-:W-:-:S03]  /*11b0*/  LOP3.LUT R5, R4, 0x30, R5, 0x78, !PT ;  /* 0x0000003004057812 */ /* 0x000fc600078e7805 */
[----:B------:R2:W5:Y:S04]  /*11c0*/  LDG.E.U16 R18, desc[UR14][R6.64] ;  /* 0x0000000e06127981 */ /* 0x000568000c1e1500 */
[----:B------:R2:W5:Y:S04]  /*11d0*/  LDG.E.U16 R41, desc[UR14][R6.64+0x80] ;  /* 0x0000800e06297981 */ /* 0x000568000c1e1500 */
[----:B------:R2:W5:Y:S04]  /*11e0*/  LDG.E.U16 R19, desc[UR14][R6.64+0x40] ;  /* 0x0000400e06137981 */ /* 0x000568000c1e1500 */
[----:B------:R2:W5:Y:S04]  /*11f0*/  LDG.E.U16 R12, desc[UR14][R6.64+0xc0] ;  /* 0x0000c00e060c7981 */ /* 0x000568000c1e1500 */
[----:B------:R2:W5:Y:S04]  /*1200*/  LDG.E.U16 R13, desc[UR14][R8.64] ;  /* 0x0000000e080d7981 */ /* 0x000568000c1e1500 */
[----:B------:R2:W5:Y:S04]  /*1210*/  LDG.E.U16 R48, desc[UR14][R8.64+0x80] ;  /* 0x0000800e08307981 */ /* 0x000568000c1e1500 */
[----:B------:R2:W5:Y:S04]  /*1220*/  LDG.E.U16 R47, desc[UR14][R8.64+0x40] ;  /* 0x0000400e082f7981 */ /* 0x000568000c1e1500 */
[----:B------:R2:W5:Y:S01]  /*1230*/  LDG.E.U16 R49, desc[UR14][R8.64+0xc0] ;  /* 0x0000c00e08317981 */ /* 0x000562000c1e1500 */
[----:B------:R-:W-:Y:S05]  /*1240*/  @P1 BRA `(.L_x_5) ;  /* 0x0000000000181947 */ /* 0x000fea0003800000 */
[----:B------:R-:W-:Y:S01]  /*1250*/  ELECT P0, URZ, PT ;  /* 0x0000000000ff782f */ /* 0x000fe20003800000 */
[----:B------:R-:W-:Y:S01]  /*1260*/  IMAD.MOV.U32 R4, RZ, RZ, 0x1 ;  /* 0x00000001ff047424 */ /* 0x000fe200078e00ff */
[----:B------:R-:W-:Y:S01]  /*1270*/  UMOV UR4, 0x40 ;  /* 0x0000004000047882 */ /* 0x000fe20000000000 */
[----:B------:R-:W-:Y:S01]  /*1280*/  UVIRTCOUNT.DEALLOC.SMPOOL 0x80 ;  /* 0x000000800000784c */ /* 0x000fe20000000000 */
[----:B------:R-:W-:-:S09]  /*1290*/  ULEA UR4, UR6, UR4, 0x18 ;  /* 0x0000000406047291 */ /* 0x000fd2000f8ec0ff */
[----:B------:R0:W-:Y:S03]  /*12a0*/  @P0 STS.U8 [UR4], R4 ;  /* 0x00000004ff000988 */ /* 0x0001e60008000004 */
.L_x_5:
[----:B------:R-:W-:Y:S01]  /*12b0*/  LOP3.LUT P2, RZ, R0, 0xff, RZ, 0xc0, !PT ;  /* 0x000000ff00ff7812 */ /* 0x000fe2000784c0ff */
[----:B--2---:R-:W-:Y:S01]  /*12c0*/  IMAD R7, R2, 0x2, R136 ;  /* 0x0000000202077824 */ /* 0x004fe200078e0288 */
[----:B------:R-:W-:Y:S01]  /*12d0*/  SHF.R.U32.HI R142, RZ, 0x1, R173 ;  /* 0x00000001ff8e7819 */ /* 0x000fe200000116ad */
[----:B------:R-:W-:Y:S01]  /*12e0*/  UMOV UR4, 0x1 ;  /* 0x0000000100047882 */ /* 0x000fe20000000000 */
[----:B-----5:R1:W-:Y:S02]  /*12f0*/  STS.U16 [R5+UR7+0x200], R70 ;  /* 0x0002004605007988 */ /* 0x0203e40008000407 */
[----:B0-----:R-:W-:Y:S02]  /*1300*/  LOP3.LUT R4, R7, R142, RZ, 0x3c, !PT ;  /* 0x0000008e07047212 */ /* 0x001fe400078e3cff */
[----:B------:R1:W-:Y:S02]  /*1310*/  STS.U16 [R5+UR7+0x400], R72 ;  /* 0x0004004805007988 */ /* 0x0003e40008000407 */
[----:B------:R-:W-:-:S02]  /*1320*/  LOP3.LUT R6, R4, 0x40, RZ, 0x3c, !PT ;  /* 0x0000004004067812 */ /* 0x000fc400078e3cff */
[----:B------:R1:W-:Y:S01]  /*1330*/  STS.U16 [R5+UR7+0x600], R74 ;  /* 0x0006004a05007988 */ /* 0x0003e20008000407 */
[----:B------:R-:W-:Y:S01]  /*1340*/  VOTEU.ALL UP0, P2 ;  /* 0x0000000000ff7886 */ /* 0x000fe20001000000 */
[----:B------:R-:W-:Y:S02]  /*1350*/  VOTEU.ALL UP1, P2 ;  /* 0x0000000000ff7886 */ /* 0x000fe40001020000 */
[----:B------:R1:W-:Y:S02]  /*1360*/  STS.U16 [R5+UR7+0x800], R75 ;  /* 0x0008004b05007988 */ /* 0x0003e40008000407 */
[----:B------:R-:W-:-:S04]  /*1370*/  @!UP0 UIADD3 UR4, UPT, UPT, -UR4, 0x100000, URZ ;  /* 0x0010000004048890 */ /* 0x000fc8000fffe1ff */
[----:B------:R-:W-:Y:S02]  /*1380*/  @!UP0 USHF.L.U32 UR5, UR4, 0xb, URZ ;  /* 0x0000000b04058899 */ /* 0x000fe400080006ff */
[----:B------:R-:W-:Y:S02]  /*1390*/  @!UP0 USHF.L.U32 UR4, UR4, 0x1, URZ ;  /* 0x0000000104048899 */ /* 0x000fe400080006ff */
[----:B------:R-:W-:Y:S01]  /*13a0*/  UISETP.NE.U32.AND UP0, UPT, UR12, URZ, UPT ;  /* 0x000000ff0c00728c */ /* 0x000fe2000bf05070 */
[----:B------:R1:W-:Y:S04]  /*13b0*/  STS.U16 [R5+UR7+0xa00], R76 ;  /* 0x000a004c05007988 */ /* 0x0003e80008000407 */
        /* <DEDUP_REMOVED lines=25> */
[----:B------:R1:W-:Y:S04]  /*1550*/  STS.U16 [R5+UR7], R68 ;  /* 0x0000004405007988 */ /* 0x0003e80008000407 */
        /* <DEDUP_REMOVED lines=16> */
[----:B------:R1:W-:Y:S01]  /*1660*/  STS.U16 [R6+UR7+0x5c00], R49 ;  /* 0x005c003106007988 */ /* 0x0003e20008000407 */
[----:B------:R0:W-:Y:S06]  /*1670*/  MEMBAR.ALL.CTA ;  /* 0x0000000000007992 */ /* 0x0001ec0000008000 */
[----:B0-----:R-:W-:Y:S04]  /*1680*/  FENCE.VIEW.ASYNC.S ;  /* 0x00000000000073c6 */ /* 0x001fe80000000000 */
[----:B------:R-:W0:Y:S02]  /*1690*/  FENCE.VIEW.ASYNC.S ;  /* 0x00000000000073c6 */ /* 0x000e240000000000 */
[----:B0-----:R1:W0:Y:S02]  /*16a0*/  @!UP1 SYNCS.EXCH.64 URZ, [UR7+0x6000], UR4 ;  /* 0x0060000407ff95b2 */ /* 0x0012240008000100 */
[----:B0-----:R-:W-:Y:S06]  /*16b0*/  BAR.SYNC.DEFER_BLOCKING 0x0 ;  /* 0x0000000000007b1d */ /* 0x001fec0000010000 */
[----:B-1----:R-:W-:Y:S05]  /*16c0*/  BRA.U UP0, `(.L_x_6) ;  /* 0x00000001007c7547 */ /* 0x002fea000b800000 */
[----:B------:R-:W-:Y:S02]  /*16d0*/  USHF.R.U32.HI UR8, URZ, 0x4, UR7 ;  /* 0x00000004ff087899 */ /* 0x000fe40008011607 */
[----:B------:R-:W-:Y:S02]  /*16e0*/  UIADD3 UR4, UPT, UPT, UR7, 0x4000, URZ ;  /* 0x0000400007047890 */ /* 0x000fe4000fffe0ff */
[----:B------:R-:W-:Y:S02]  /*16f0*/  USGXT.U32 UR8, UR8, 0xe ;  /* 0x0000000e0808789a */ /* 0x000fe40008000000 */
[----:B------:R-:W-:Y:S02]  /*1700*/  USHF.R.U32.HI UR4, URZ, 0x4, UR4 ;  /* 0x00000004ff047899 */ /* 0x000fe40008011604 */
[----:B------:R-:W-:Y:S01]  /*1710*/  UIADD3 UR22, UP0, UPT, UR8, 0x2, URZ ;  /* 0x0000000208167890 */ /* 0x000fe2000ff1e0ff */
[----:B------:R-:W-:Y:S01]  /*1720*/  UMOV UR5, URZ ;  /* 0x000000ff00057c82 */ /* 0x000fe20008000000 */
[----:B------:R-:W-:-:S02]  /*1730*/  USGXT.U32 UR4, UR4, 0xe ;  /* 0x0000000e0404789a */ /* 0x000fc40008000000 */
[----:B------:R-:W-:Y:S01]  /*1740*/  UIADD3.X UR23, UPT, UPT, UR5, -0x7fffbfe0, URZ, UP0, !UPT ;  /* 0x8000402005177890 */ /* 0x000fe200087fe4ff */
[----:B------:R-:W-:Y:S01]  /*1750*/  UMOV UR10, 0x1000080 ;  /* 0x01000080000a7882 */ /* 0x000fe20000000000 */
[----:B------:R-:W-:Y:S01]  /*1760*/  UMOV UR11, 0x40004040 ;  /* 0x40004040000b7882 */ /* 0x000fe20000000000 */
[----:B------:R-:W-:Y:S02]  /*1770*/  ULOP3.LUT UR16, UR4, 0x1000000, URZ, 0xfc, !UPT ;  /* 0x0100000004107892 */ /* 0x000fe4000f8efcff */
[----:B------:R-:W-:Y:S02]  /*1780*/  UIADD3.64 UR4, UPT, UPT, UR4, UR10, URZ ;  /* 0x0000000a04047297 */ /* 0x000fe4000fffe0ff */
[----:B------:R-:W-:Y:S02]  /*1790*/  UIADD3 UR18, UPT, UPT, UR13, 0x80, URZ ;  /* 0x000000800d127890 */ /* 0x000fe4000fffe0ff */
[----:B------:R-:W-:Y:S02]  /*17a0*/  UIADD3.64 UR10, UPT, UPT, UR22, 0x1fe, URZ ;  /* 0x000001fe160a7897 */ /* 0x000fe4000fffe0ff */
[----:B------:R-:W-:-:S02]  /*17b0*/  UIADD3 UR19, UPT, UPT, UR13, 0x80, URZ ;  /* 0x000000800d137890 */ /* 0x000fc4000fffe0ff */
[----:B------:R-:W-:Y:S01]  /*17c0*/  UIADD3.64 UR20, UPT, UPT, UR22, 0x200, URZ ;  /* 0x0000020016147897 */ /* 0x000fe2000fffe0ff */
[----:B------:R-:W-:Y:S01]  /*17d0*/  UMOV UR24, 0x0 ;  /* 0x0000000000187882 */ /* 0x000fe20000000000 */
[----:B------:R-:W-:Y:S01]  /*17e0*/  UMOV UR25, 0x8210490 ;  /* 0x0821049000197882 */ /* 0x000fe20000000000 */
[----:B------:R-:W-:Y:S01]  /*17f0*/  UMOV UR9, 0x80004020 ;  /* 0x8000402000097882 */ /* 0x000fe20000000000 */
[----:B------:R-:W-:Y:S01]  /*1800*/  UMOV UR17, 0x40004040 ;  /* 0x4000404000117882 */ /* 0x000fe20000000000 */
[----:B------:R-:W-:Y:S01]  /*1810*/  UMOV UR26, 0x0 ;  /* 0x00000000001a7882 */ /* 0x000fe20000000000 */
[----:B------:R-:W-:Y:S01]  /*1820*/  UMOV UR27, 0x8210490 ;  /* 0x08210490001b7882 */ /* 0x000fe20000000000 */
[----:B------:R-:W-:Y:S01]  /*1830*/  UMOV UR28, 0x0 ;  /* 0x00000000001c7882 */ /* 0x000fe20000000000 */
[----:B------:R-:W-:Y:S01]  /*1840*/  UMOV UR29, 0x8210490 ;  /* 0x08210490001d7882 */ /* 0x000fe20000000000 */
[----:B------:R0:W-:Y:S01]  /*1850*/  UTCHMMA gdesc[UR8], gdesc[UR16], tmem[UR13], tmem[UR24], idesc[UR25], !UPT ;  /* 0x00ff1810080075ea */ /* 0x0001e2000f80000d */
[----:B------:R-:W-:Y:S01]  /*1860*/  UMOV UR30, 0x0 ;  /* 0x00000000001e7882 */ /* 0x000fe20000000000 */
[----:B------:R-:W-:Y:S01]  /*1870*/  UMOV UR31, 0x8210490 ;  /* 0x08210490001f7882 */ /* 0x000fe20000000000 */
[----:B------:R0:W-:Y:S01]  /*1880*/  UTCHMMA gdesc[UR22], gdesc[UR4], tmem[UR13], tmem[UR26], idesc[UR27], UPT ;  /* 0x00ff1a04160075ea */ /* 0x0001e2000b80000d */
[----:B------:R0:W-:Y:S01]  /*1890*/  UTCHMMA gdesc[UR10], gdesc[UR16], tmem[UR18], tmem[UR28], idesc[UR29], !UPT ;  /* 0x00ff1c100a0075ea */ /* 0x0001e2000f800012 */
[----:B------:R0:W-:Y:S01]  /*18a0*/  UTCHMMA gdesc[UR20], gdesc[UR4], tmem[UR19], tmem[UR30], idesc[UR31], UPT ;  /* 0x00ff1e04140075ea */ /* 0x0001e2000b800013 */
[----:B------:R-:W-:Y:S01]  /*18b0*/  NOP ;  /* 0x0000000000007918 */ /* 0x000fe20000000000 */
.L_x_6:
[----:B------:R-:W-:Y:S01]  /*18c0*/  ELECT P0, URZ, PT ;  /* 0x0000000000ff782f */ /* 0x000fe20003800000 */
[----:B0-----:R-:W-:-:S03]  /*18d0*/  UIADD3 UR4, UPT, UPT, UR7, 0x6000, URZ ;  /* 0x0000600007047890 */ /* 0x001fc6000fffe0ff */
[----:B------:R-:W-:Y:S01]  /*18e0*/  ISETP.LT.U32.AND P0, PT, R132, 0x20, P0 ;  /* 0x000000208400780c */ /* 0x000fe20000701070 */
[----:B------:R-:W-:-:S12]  /*18f0*/  UMOV UR5, URZ ;  /* 0x000000ff00057c82 */ /* 0x000fd80008000000 */
[----:B------:R-:W-:Y:S01]  /*1900*/  VOTEU.ANY UP0, P0 ;  /* 0x0000000000ff7886 */ /* 0x000fe20000000100 */
[----:B------:R-:W-:-:S04]  /*1910*/  VOTEU.ANY UP1, P0 ;  /* 0x0000000000ff7886 */ /* 0x000fc80000020100 */
[----:B------:R-:W-:Y:S01]  /*1920*/  @UP0 UMOV UR8, UR4 ;  /* 0x0000000400080c82 */ /* 0x000fe20008000000 */
[----:B------:R-:W-:Y:S01]  /*1930*/  USHF.L.U32 UR4, UR12, 0x15, URZ ;  /* 0x000000150c047899 */ /* 0x000fe200080006ff */
[----:B------:R0:W-:Y:S01]  /*1940*/  @UP1 UTCBAR [UR8], URZ ;  /* 0x000000ff080013e9 */ /* 0x0001e200080000ff */
[----:B------:R-:W-:Y:S01]  /*1950*/  BAR.SYNC.DEFER_BLOCKING 0x0 ;  /* 0x0000000000007b1d */ /* 0x000fe20000010000 */
[----:B------:R-:W-:Y:S02]  /*1960*/  USHF.L.U32 UR5, UR12, 0x5, URZ ;  /* 0x000000050c057899 */ /* 0x000fe400080006ff */
[----:B------:R-:W-:Y:S02]  /*1970*/  ULOP3.LUT UR4, UR4, 0x600000, URZ, 0xc0, !UPT ;  /* 0x0060000004047892 */ /* 0x000fe4000f8ec0ff */
[----:B------:R-:W-:-:S04]  /*1980*/  ULOP3.LUT UR5, UR5, 0x80, URZ, 0xc0, !UPT ;  /* 0x0000008005057892 */ /* 0x000fc8000f8ec0ff */
[----:B------:R-:W-:Y:S01]  /*1990*/  UIADD3 UR4, UPT, UPT, UR5, UR4, UR13 ;  /* 0x0000000405047290 */ /* 0x000fe2000fffe00d */
[----:B------:R-:W1:Y:S02]  /*19a0*/  SYNCS.PHASECHK.TRANS64.TRYWAIT P0, [UR7+0x6000], RZ ;  /* 0x006000ffff0075a7 */ /* 0x000e640008001107 */
[----:B01----:R-:W-:Y:S09]  /*19b0*/  @!P0 BRA `(.L_x_7) ;  /* 0x0000001c00008947 */ /* 0x003ff20003800000 */
.L_x_11:
[----:B------:R-:W-:Y:S01]  /*19c0*/  BAR.SYNC.DEFER_BLOCKING 0x0 ;  /* 0x0000000000007b1d */ /* 0x000fe20000010000 */
[----:B------:R-:W-:Y:S02]  /*19d0*/  IMAD.SHL.U32 R0, R0, 0x1000, RZ ;  /* 0x0000100000007824 */ /* 0x000fe400078e00ff */
[----:B------:R-:W-:Y:S02]  /*19e0*/  IMAD.SHL.U32 R173, R173, 0x80, RZ ;  /* 0x00000080adad7824 */ /* 0x000fe400078e00ff */
[----:B------:R-:W-:Y:S01]  /*19f0*/  IMAD.SHL.U32 R144, R2, 0x10, RZ ;  /* 0x0000001002907824 */ /* 0x000fe200078e00ff */
[----:B------:R-:W-:Y:S01]  /*1a00*/  LOP3.LUT R175, R0, 0x7000, RZ, 0xc0, !PT ;  /* 0x0000700000af7812 */ /* 0x000fe200078ec0ff */
[----:B------:R-:W0:Y:S01]  /*1a10*/  LDCU.64 UR16, c[0x0][0x390] ;  /* 0x00007200ff1077ac */ /* 0x000e220008000a00 */
[----:B------:R-:W1:Y:S03]  /*1a20*/  LDTM.x128 R4, tmem[UR4] ;  /* 0x00000004000479ee */ /* 0x000e6600083c0000 */
[----:B------:R-:W-:Y:S01]  /*1a30*/  IMAD R0, R132, 0x10, R175 ;  /* 0x0000001084007824 */ /* 0x000fe200078e02af */
[----:B------:R-:W-:Y:S01]  /*1a40*/  LOP3.LUT R132, R142, R173, R144, 0x1e, !PT ;  /* 0x000000ad8e847212 */ /* 0x000fe200078e1e90 */
[----:B------:R-:W2:Y:S03]  /*1a50*/  LDCU.64 UR22, c[0x0][0x390] ;  /* 0x00007200ff1677ac */ /* 0x000ea60008000a00 */
[C---:B------:R-:W-:Y:S01]  /*1a60*/  LOP3.LUT R146, R0.reuse, 0x10, RZ, 0x3c, !PT ;  /* 0x0000001000927812 */ /* 0x040fe200078e3cff */
[----:B------:R-:W3:Y:S01]  /*1a70*/  LDCU.64 UR18, c[0x0][0x390] ;  /* 0x00007200ff1277ac */ /* 0x000ee20008000a00 */
[----:B------:R-:W-:-:S02]  /*1a80*/  LOP3.LUT R144, R0, 0x20, RZ, 0x3c, !PT ;  /* 0x0000002000907812 */ /* 0x000fc400078e3cff */
[C---:B------:R-:W-:Y:S01]  /*1a90*/  LOP3.LUT R142, R0.reuse, 0x30, RZ, 0x3c, !PT ;  /* 0x00000030008e7812 */ /* 0x040fe200078e3cff */
[----:B------:R-:W4:Y:S01]  /*1aa0*/  LDCU.64 UR28, c[0x0][0x390] ;  /* 0x00007200ff1c77ac */ /* 0x000f220008000a00 */
[C---:B------:R-:W-:Y:S01]  /*1ab0*/  LOP3.LUT R148, R0.reuse, 0x40, RZ, 0x3c, !PT ;  /* 0x0000004000947812 */ /* 0x040fe200078e3cff */
[----:B------:R-:W1:Y:S01]  /*1ac0*/  @!P2 SYNCS.CCTL.IV [UR7+0x6000] ;  /* 0x00600000ff00a9b1 */ /* 0x000e620008000007 */
[----:B------:R-:W-:Y:S01]  /*1ad0*/  NOP ;  /* 0x0000000000007918 */ /* 0x000fe20000000000 */
[----:B-1----:R-:W-:Y:S01]  /*1ae0*/  BAR.SYNC.DEFER_BLOCKING 0x0 ;  /* 0x0000000000007b1d */ /* 0x002fe20000010000 */
[C---:B------:R-:W-:Y:S02]  /*1af0*/  LOP3.LUT R150, R0.reuse, 0x50, RZ, 0x3c, !PT ;  /* 0x0000005000967812 */ /* 0x040fe400078e3cff */
[C---:B------:R-:W-:Y:S02]  /*1b00*/  LOP3.LUT R152, R0.reuse, 0x60, RZ, 0x3c, !PT ;  /* 0x0000006000987812 */ /* 0x040fe400078e3cff */
[----:B------:R-:W-:Y:S01]  /*1b10*/  LOP3.LUT R154, R0, 0x70, RZ, 0x3c, !PT ;  /* 0x00000070009a7812 */ /* 0x000fe200078e3cff */
[----:B------:R-:W1:Y:S01]  /*1b20*/  LDCU.64 UR24, c[0x0][0x390] ;  /* 0x00007200ff1877ac */ /* 0x000e620008000a00 */
[C---:B0-----:R-:W-:Y:S01]  /*1b30*/  LEA R156, P0, R205.reuse, UR16, 0x9 ;  /* 0x00000010cd9c7c11 */ /* 0x041fe2000f8048ff */
[----:B------:R-:W0:Y:S01]  /*1b40*/  LDCU.64 UR20, c[0x0][0x390] ;  /* 0x00007200ff1477ac */ /* 0x000e220008000a00 */
[----:B------:R-:W5:Y:S01]  /*1b50*/  LDCU.64 UR34, c[0x0][0x390] ;  /* 0x00007200ff2277ac */ /* 0x000f620008000a00 */
[----:B------:R-:W0:Y:S01]  /*1b60*/  LDCU.64 UR26, c[0x0][0x390] ;  /* 0x00007200ff1a77ac */ /* 0x000e220008000a00 */
[----:B------:R-:W0:Y:S01]  /*1b70*/  LDCU.64 UR30, c[0x0][0x390] ;  /* 0x00007200ff1e77ac */ /* 0x000e220008000a00 */
[----:B------:R-:W-:Y:S01]  /*1b80*/  STS.128 [R0+UR7], R4 ;  /* 0x0000000400007988 */ /* 0x000fe20008000c07 */
[----:B------:R-:W0:Y:S03]  /*1b90*/  LDCU.64 UR40, c[0x0][0x390] ;  /* 0x00007200ff2877ac */ /* 0x000e260008000a00 */
        /* <DEDUP_REMOVED lines=13> */
[----:B------:R-:W0:Y:S01]  /*1c70*/  LDCU.64 UR8, c[0x0][0x390] ;  /* 0x00007200ff0877ac */ /* 0x000e220008000a00 */
[----:B------:R-:W-:Y:S06]  /*1c80*/  BAR.SYNC.DEFER_BLOCKING 0x0 ;  /* 0x0000000000007b1d */ /* 0x000fec0000010000 */
[----:B------:R-:W0:Y:S04]  /*1c90*/  LDSM.16.M88.4 R4, [R132+UR7] ;  /* 0x000000078404783b */ /* 0x000e280008000200 */
[----:B------:R-:W-:Y:S04]  /*1ca0*/  LDSM.16.M88.4 R180, [R132+UR7+0x200] ;  /* 0x0002000784b4783b */ /* 0x000fe80008000200 */
[----:B------:R-:W-:Y:S04]  /*1cb0*/  LDSM.16.M88.4 R176, [R132+UR7+0x400] ;  /* 0x0004000784b0783b */ /* 0x000fe80008000200 */
[----:B------:R-:W-:Y:S04]  /*1cc0*/  LDSM.16.M88.4 R172, [R132+UR7+0x600] ;  /* 0x0006000784ac783b */ /* 0x000fe80008000200 */
[----:B------:R-:W-:Y:S04]  /*1cd0*/  LDSM.16.M88.4 R20, [R132+UR7+0x800] ;  /* 0x000800078414783b */ /* 0x000fe80008000200 */
[----:B------:R-:W-:Y:S04]  /*1ce0*/  LDSM.16.M88.4 R16, [R132+UR7+0xa00] ;  /* 0x000a00078410783b */ /* 0x000fe80008000200 */
[----:B------:R-:W-:Y:S04]  /*1cf0*/  LDSM.16.M88.4 R12, [R132+UR7+0xc00] ;  /* 0x000c0007840c783b */ /* 0x000fe80008000200 */
[----:B------:R-:W-:Y:S01]  /*1d00*/  LDSM.16.M88.4 R8, [R132+UR7+0xe00] ;  /* 0x000e00078408783b */ /* 0x000fe20008000200 */
[----:B------:R-:W-:Y:S06]  /*1d10*/  BAR.SYNC.DEFER_BLOCKING 0x0 ;  /* 0x0000000000007b1d */ /* 0x000fec0000010000 */
[----:B------:R-:W-:Y:S04]  /*1d20*/  STS.128 [R0+UR7], R36 ;  /* 0x0000002400007988 */ /* 0x000fe80008000c07 */
[----:B------:R-:W-:Y:S04]  /*1d30*/  STS.128 [R146+UR7], R40 ;  /* 0x0000002892007988 */ /* 0x000fe80008000c07 */
[----:B------:R-:W-:Y:S04]  /*1d40*/  STS.128 [R144+UR7], R44 ;  /* 0x0000002c90007988 */ /* 0x000fe80008000c07 */
[----:B------:R-:W-:Y:S04]  /*1d50*/  STS.128 [R142+UR7], R48 ;  /* 0x000000308e007988 */ /* 0x000fe80008000c07 */
[----:B------:R-:W-:Y:S04]  /*1d60*/  STS.128 [R148+UR7], R52 ;  /* 0x0000003494007988 */ /* 0x000fe80008000c07 */
[----:B------:R-:W-:Y:S04]  /*1d70*/  STS.128 [R150+UR7], R56 ;  /* 0x0000003896007988 */ /* 0x000fe80008000c07 */
[----:B------:R-:W-:Y:S04]  /*1d80*/  STS.128 [R152+UR7], R60 ;  /* 0x0000003c98007988 */ /* 0x000fe80008000c07 */
[----:B------:R-:W-:Y:S01]  /*1d90*/  STS.128 [R154+UR7], R64 ;  /* 0x000000409a007988 */ /* 0x000fe20008000c07 */
        /* <DEDUP_REMOVED lines=13> */
[----:B------:R0:W-:Y:S04]  /*1e70*/  STS.128 [R142+UR7], R80 ;  /* 0x000000508e007988 */ /* 0x0001e80008000c07 */
[----:B------:R-:W-:Y:S04]  /*1e80*/  STS.128 [R148+UR7], R84 ;  /* 0x0000005494007988 */ /* 0x000fe80008000c07 */
[----:B------:R-:W-:Y:S04]  /*1e90*/  STS.128 [R150+UR7], R88 ;  /* 0x0000005896007988 */ /* 0x000fe80008000c07 */
[----:B------:R-:W-:Y:S04]  /*1ea0*/  STS.128 [R152+UR7], R92 ;  /* 0x0000005c98007988 */ /* 0x000fe80008000c07 */
[----:B------:R-:W-:Y:S01]  /*1eb0*/  STS.128 [R154+UR7], R96 ;  /* 0x000000609a007988 */ /* 0x000fe20008000c07 */
[----:B0-----:R-:W-:-:S02]  /*1ec0*/  IMAD.SHL.U32 R80, R205, 0x80, RZ ;  /* 0x00000080cd507824 */ /* 0x001fc400078e00ff */
[----:B------:R-:W-:Y:S01]  /*1ed0*/  IMAD.SHL.U32 R81, R199, 0x80, RZ ;  /* 0x00000080c7517824 */ /* 0x000fe200078e00ff */
[----:B------:R-:W-:Y:S02]  /*1ee0*/  BAR.SYNC.DEFER_BLOCKING 0x0 ;  /* 0x0000000000007b1d */ /* 0x000fe40000010000 */
[----:B------:R-:W-:Y:S01]  /*1ef0*/  LEA.HI.X R158, R80, UR17, RZ, 0x2, P0 ;  /* 0x00000011509e7c11 */ /* 0x000fe200080f14ff */
[----:B------:R-:W-:-:S03]  /*1f00*/  IMAD.SHL.U32 R80, R201, 0x80, RZ ;  /* 0x00000080c9507824 */ /* 0x000fc600078e00ff */
[----:B------:R-:W0:Y:S01]  /*1f10*/  LDCU.64 UR16, c[0x0][0x390] ;  /* 0x00007200ff1077ac */ /* 0x000e220008000a00 */
        /* <DEDUP_REMOVED lines=9> */
[----:B------:R0:W-:Y:S04]  /*1fb0*/  STS.128 [R0+UR7], R100 ;  /* 0x0000006400007988 */ /* 0x0001e80008000c07 */
[----:B------:R-:W-:Y:S04]  /*1fc0*/  STS.128 [R146+UR7], R104 ;  /* 0x0000006892007988 */ /* 0x000fe80008000c07 */
[----:B------:R3:W-:Y:S04]  /*1fd0*/  STS.128 [R144+UR7], R108 ;  /* 0x0000006c90007988 */ /* 0x0007e80008000c07 */
[----:B------:R2:W-:Y:S01]  /*1fe0*/  STS.128 [R142+UR7], R112 ;  /* 0x000000708e007988 */ /* 0x0005e20008000c07 */
[----:B0-----:R-:W-:-:S03]  /*1ff0*/  IMAD.SHL.U32 R0, R203, 0x80, RZ ;  /* 0x00000080cb007824 */ /* 0x001fc600078e00ff */
[----:B------:R0:W-:Y:S04]  /*2000*/  STS.128 [R148+UR7], R116 ;  /* 0x0000007494007988 */ /* 0x0001e80008000c07 */
[----:B------:R0:W-:Y:S01]  /*2010*/  STS.128 [R150+UR7], R120 ;  /* 0x0000007896007988 */ /* 0x0001e20008000c07 */
[----:B---3--:R-:W-:-:S03]  /*2020*/  LEA R108, P0, R203, UR18, 0x9 ;  /* 0x00000012cb6c7c11 */ /* 0x008fc6000f8048ff */
[----:B------:R3:W-:Y:S01]  /*2030*/  STS.128 [R152+UR7], R124 ;  /* 0x0000007c98007988 */ /* 0x0007e20008000c07 */
[----:B------:R-:W-:Y:S02]  /*2040*/  LEA R110, P2, R201, UR20, 0x9 ;  /* 0x00000014c96e7c11 */ /* 0x000fe4000f8448ff */
[----:B--2---:R-:W-:Y:S01]  /*2050*/  LEA R112, P3, R199, UR22, 0x9 ;  /* 0x00000016c7707c11 */ /* 0x004fe2000f8648ff */
[----:B------:R2:W-:Y:S01]  /*2060*/  STS.128 [R154+UR7], R128 ;  /* 0x000000809a007988 */ /* 0x0005e20008000c07 */
[----:B------:R-:W-:Y:S01]  /*2070*/  LEA.HI.X R109, R0, UR19, RZ, 0x2, P0 ;  /* 0x00000013006d7c11 */ /* 0x000fe200080f14ff */
[----:B------:R-:W2:Y:S01]  /*2080*/  LDCU.64 UR18, c[0x0][0x390] ;  /* 0x00007200ff1277ac */ /* 0x000ea20008000a00 */
[----:B------:R-:W-:Y:S01]  /*2090*/  LEA.HI.X R105, R81, UR23, RZ, 0x2, P3 ;  /* 0x0000001751697c11 */ /* 0x000fe200098f14ff */
[----:B------:R-:W-:Y:S01]  /*20a0*/  IMAD.SHL.U32 R81, R193, 0x80, RZ ;  /* 0x00000080c1517824 */ /* 0x000fe200078e00ff */
[----:B------:R-:W-:Y:S01]  /*20b0*/  BAR.SYNC.DEFER_BLOCKING 0x0 ;  /* 0x0000000000007b1d */ /* 0x000fe20000010000 */
[----:B------:R-:W-:Y:S01]  /*20c0*/  IMAD.SHL.U32 R0, R197, 0x80, RZ ;  /* 0x00000080c5007824 */ /* 0x000fe200078e00ff */
[----:B----4-:R-:W-:Y:S01]  /*20d0*/  LEA R100, P3, R193, UR28, 0x9 ;  /* 0x0000001cc1647c11 */ /* 0x010fe2000f8648ff */
[----:B0-----:R-:W-:Y:S01]  /*20e0*/  IMAD.SHL.U32 R116, R136, 0x4, RZ ;  /* 0x0000000488747824 */ /* 0x001fe200078e00ff */
[----:B-1----:R-:W-:-:S02]  /*20f0*/  LEA R114, P0, R197, UR24, 0x9 ;  /* 0x00000018c5727c11 */ /* 0x002fc4000f8048ff */
[----:B------:R-:W-:Y:S01]  /*2100*/  LEA.HI.X R101, R81, UR29, RZ, 0x2, P3 ;  /* 0x0000001d51657c11 */ /* 0x000fe200098f14ff */
[C---:B------:R-:W-:Y:S01]  /*2110*/  IMAD.SHL.U32 R81, R159.reuse, 0x80, RZ ;  /* 0x000000809f517824 */ /* 0x040fe200078e00ff */
[----:B------:R-:W-:Y:S01]  /*2120*/  LEA.HI.X R103, R0, UR25, RZ, 0x2, P0 ;  /* 0x0000001900677c11 */ /* 0x000fe200080f14ff */
[----:B------:R-:W0:Y:S01]  /*2130*/  LDCU.64 UR24, c[0x0][0x390] ;  /* 0x00007200ff1877ac */ /* 0x000e220008000a00 */
[----:B-----5:R-:W-:Y:S01]  /*2140*/  LEA R86, P3, R159, UR34, 0x9 ;  /* 0x000000229f567c11 */ /* 0x020fe2000f8648ff */
[----:B------:R-:W-:Y:S01]  /*2150*/  IMAD.SHL.U32 R0, R171, 0x80, RZ ;  /* 0x00000080ab007824 */ /* 0x000fe200078e00ff */
[----:B------:R-:W-:Y:S01]  /*2160*/  LEA.HI.X R111, R80, UR21, RZ, 0x2, P2 ;  /* 0x00000015506f7c11 */ /* 0x000fe200090f14ff */
[C---:B------:R-:W-:Y:S01]  /*2170*/  IMAD.SHL.U32 R80, R195.reuse, 0x80, RZ ;  /* 0x00000080c3507824 */ /* 0x040fe200078e00ff */
[----:B------:R-:W-:Y:S01]  /*2180*/  LEA R98, P2, R195, UR26, 0x9 ;  /* 0x0000001ac3627c11 */ /* 0x000fe2000f8448ff */
[----:B------:R-:W3:Y:S01]  /*2190*/  LDCU.64 UR20, c[0x0][0x390] ;  /* 0x00007200ff1477ac */ /* 0x000ee20008000a00 */
[----:B------:R-:W-:-:S02]  /*21a0*/  LEA R102, P0, R171, UR30, 0x9 ;  /* 0x0000001eab667c11 */ /* 0x000fc4000f8048ff */
[----:B------:R-:W-:Y:S01]  /*21b0*/  LEA.HI.X R87, R81, UR35, RZ, 0x2, P3 ;  /* 0x0000002351577c11 */ /* 0x000fe200098f14ff */
[C---:B------:R-:W-:Y:S01]  /*21c0*/  IMAD.SHL.U32 R81, R139.reuse, 0x80, RZ ;  /* 0x000000808b517824 */ /* 0x040fe200078e00ff */
[----:B------:R-:W-:Y:S01]  /*21d0*/  LEA R106, P3, R139, UR40, 0x9 ;  /* 0x000000288b6a7c11 */ /* 0x000fe2000f8648ff */
[----:B------:R-:W1:Y:S01]  /*21e0*/  LDCU.64 UR22, c[0x0][0x390] ;  /* 0x00007200ff1677ac */ /* 0x000e620008000a00 */
[----:B------:R-:W-:Y:S01]  /*21f0*/  LEA.HI.X R99, R80, UR27, RZ, 0x2, P2 ;  /* 0x0000001b50637c11 */ /* 0x000fe200090f14ff */
[----:B------:R-:W-:Y:S01]  /*2200*/  IMAD.SHL.U32 R80, R147, 0x80, RZ ;  /* 0x0000008093507824 */ /* 0x000fe200078e00ff */
[----:B------:R-:W-:Y:S01]  /*2210*/  LEA.HI.X R95, R0, UR31, RZ, 0x2, P0 ;  /* 0x0000001f005f7c11 */ /* 0x000fe200080f14ff */
[----:B------:R-:W-:Y:S01]  /*2220*/  IMAD.SHL.U32 R0, R169, 0x80, RZ ;  /* 0x00000080a9007824 */ /* 0x000fe200078e00ff */
[----:B------:R-:W-:Y:S01]  /*2230*/  LEA R104, P2, R147, UR32, 0x9 ;  /* 0x0000002093687c11 */ /* 0x000fe2000f8448ff */
[----:B------:R-:W4:Y:S01]  /*2240*/  LDCU.64 UR26, c[0x0][0x390] ;  /* 0x00007200ff1a77ac */ /* 0x000f220008000a00 */
[----:B------:R-:W-:-:S02]  /*2250*/  LEA R92, P0, R169, UR36, 0x9 ;  /* 0x00000024a95c7c11 */ /* 0x000fc4000f8048ff */
[----:B------:R-:W-:Y:S01]  /*2260*/  LEA.HI.X R107, R81, UR41, RZ, 0x2, P3 ;  /* 0x00000029516b7c11 */ /* 0x000fe200098f14ff */
[C---:B------:R-:W-:Y:S01]  /*2270*/  IMAD.SHL.U32 R81, R153.reuse, 0x80, RZ ;  /* 0x0000008099517824 */ /* 0x040fe200078e00ff */
[----:B------:R-:W5:Y:S01]  /*2280*/  LDCU.64 UR30, c[0x0][0x390] ;  /* 0x00007200ff1e77ac */ /* 0x000f620008000a00 */
[----:B--2---:R-:W-:Y:S02]  /*2290*/  LEA R122, P3, R153, UR18, 0x9 ;  /* 0x00000012997a7c11 */ /* 0x004fe4000f8648ff */
[----:B------:R-:W-:Y:S01]  /*22a0*/  LEA.HI.X R93, R80, UR33, RZ, 0x2, P2 ;  /* 0x00000021505d7c11 */ /* 0x000fe200090f14ff */
[----:B------:R-:W2:Y:S01]  /*22b0*/  LDCU.64 UR32, c[0x0][0x390] ;  /* 0x00007200ff2077ac */ /* 0x000ea20008000a00 */
[----:B------:R-:W-:Y:S01]  /*22c0*/  LEA.HI.X R85, R0, UR37, RZ, 0x2, P0 ;  /* 0x0000002500557c11 */ /* 0x000fe200080f14ff */
[C---:B------:R-:W-:Y:S01]  /*22d0*/  IMAD.SHL.U32 R0, R135.reuse, 0x80, RZ ;  /* 0x0000008087007824 */ /* 0x040fe200078e00ff */
[----:B------:R-:W-:Y:S01]  /*22e0*/  LEA R96, P0, R135, UR16, 0x9 ;  /* 0x0000001087607c11 */ /* 0x000fe2000f8048ff */
[----:B------:R-:W-:Y:S01]  /*22f0*/  IMAD.SHL.U32 R80, R157, 0x80, RZ ;  /* 0x000000809d507824 */ /* 0x000fe200078e00ff */
[----:B------:R-:W-:Y:S01]  /*2300*/  LEA.HI.X R123, R81, UR19, RZ, 0x2, P3 ;  /* 0x00000013517b7c11 */ /* 0x000fe200098f14ff */
[C---:B------:R-:W-:Y:S01]  /*2310*/  IMAD.SHL.U32 R81, R149.reuse, 0x80, RZ ;  /* 0x0000008095517824 */ /* 0x040fe200078e00ff */
[----:B------:R-:W1:Y:S01]  /*2320*/  LDCU.64 UR18, c[0x0][0x390] ;  /* 0x00007200ff1277ac */ /* 0x000e620008000a00 */
[----:B0-----:R-:W-:-:S02]  /*2330*/  LEA R90, P3, R149, UR24, 0x9 ;  /* 0x00000018955a7c11 */ /* 0x001fc4000f8648ff */
[----:B------:R-:W-:Y:S01]  /*2340*/  LEA.HI.X R97, R0, UR17, RZ, 0x2, P0 ;  /* 0x0000001100617c11 */ /* 0x000fe200080f14ff */
[C---:B------:R-:W-:Y:S01]  /*2350*/  IMAD.SHL.U32 R0, R167.reuse, 0x80, RZ ;  /* 0x00000080a7007824 */ /* 0x040fe200078e00ff */
[----:B---3--:R-:W-:Y:S01]  /*2360*/  LEA R124, P0, R167, UR20, 0x9 ;  /* 0x00000014a77c7c11 */ /* 0x008fe2000f8048ff */
[----:B------:R-:W0:Y:S01]  /*2370*/  LDCU.64 UR28, c[0x0][0x390] ;  /* 0x00007200ff1c77ac */ /* 0x000e220008000a00 */
[----:B------:R-:W-:Y:S01]  /*2380*/  LEA.HI.X R83, R81, UR25, RZ, 0x2, P3 ;  /* 0x0000001951537c11 */ /* 0x000fe200098f14ff */
[----:B------:R-:W-:Y:S01]  /*2390*/  IMAD.SHL.U32 R81, R143, 0x80, RZ ;  /* 0x000000808f517824 */ /* 0x000fe200078e00ff */
[----:B------:R-:W-:Y:S01]  /*23a0*/  LEA.HI.X R125, R0, UR21, RZ, 0x2, P0 ;  /* 0x00000015007d7c11 */ /* 0x000fe200080f14ff */
[----:B------:R-:W3:Y:S01]  /*23b0*/  LDCU.64 UR24, c[0x0][0x390] ;  /* 0x00007200ff1877ac */ /* 0x000ee20008000a00 */
[C---:B------:R-:W-:Y:S01]  /*23c0*/  IMAD.SHL.U32 R0, R165.reuse, 0x80, RZ ;  /* 0x00000080a5007824 */ /* 0x040fe200078e00ff */
[----:B----4-:R-:W-:Y:S02]  /*23d0*/  LEA R142, P0, R165, UR26, 0x9 ;  /* 0x0000001aa58e7c11 */ /* 0x010fe4000f8048ff */
[----:B------:R-:W-:Y:S01]  /*23e0*/  LEA R94, P2, R157, UR38, 0x9 ;  /* 0x000000269d5e7c11 */ /* 0x000fe2000f8448ff */
[----:B------:R-:W4:Y:S01]  /*23f0*/  LDCU.64 UR16, c[0x0][0x390] ;  /* 0x00007200ff1077ac */ /* 0x000f220008000a00 */
[----:B-----5:R-:W-:-:S02]  /*2400*/  LEA R146, P3, R143, UR30, 0x9 ;  /* 0x0000001e8f927c11 */ /* 0x020fc4000f8648ff */
[----:B------:R-:W-:Y:S01]  /*2410*/  LEA.HI.X R82, R0, UR27, RZ, 0x2, P0 ;  /* 0x0000001b00527c11 */ /* 0x000fe200080f14ff */
[C---:B------:R-:W-:Y:S01]  /*2420*/  IMAD.SHL.U32 R0, R3.reuse, 0x80, RZ ;  /* 0x0000008003007824 */ /* 0x040fe200078e00ff */
[----:B--2---:R-:W-:Y:S01]  /*2430*/  LEA R148, P0, R3, UR32, 0x9 ;  /* 0x0000002003947c11 */ /* 0x004fe2000f8048ff */
[----:B------:R-:W-:Y:S01]  /*2440*/  IMAD.SHL.U32 R3, R163, 0x80, RZ ;  /* 0x00000080a3037824 */ /* 0x000fe200078e00ff */
[----:B------:R-:W-:Y:S01]  /*2450*/  LEA.HI.X R84, R80, UR39, RZ, 0x2, P2 ;  /* 0x0000002750547c11 */ /* 0x000fe200090f14ff */
[----:B------:R-:W-:Y:S01]  /*2460*/  IMAD.SHL.U32 R80, R155, 0x80, RZ ;  /* 0x000000809b507824 */ /* 0x000fe200078e00ff */
[----:B------:R-:W-:Y:S01]  /*2470*/  LEA.HI.X R81, R81, UR31, RZ, 0x2, P3 ;  /* 0x0000001f51517c11 */ /* 0x000fe200098f14ff */
[----:B------:R-:W2:Y:S01]  /*2480*/  LDCU.64 UR20, c[0x0][0x390] ;  /* 0x00007200ff1477ac */ /* 0x000ea20008000a00 */
[----:B------:R-:W-:Y:S01]  /*2490*/  LEA R120, P2, R155, UR42, 0x9 ;  /* 0x0000002a9b787c11 */ /* 0x000fe2000f8448ff */
[----:B------:R-:W-:Y:S01]  /*24a0*/  IMAD.SHL.U32 R155, R2, 0x4, RZ ;  /* 0x00000004029b7824 */ /* 0x000fe200078e00ff */
[----:B-1----:R-:W-:Y:S01]  /*24b0*/  LEA R152, P3, R163, UR18, 0x9 ;  /* 0x00000012a3987c11 */ /* 0x002fe2000f8648ff */
[----:B------:R-:W-:Y:S01]  /*24c0*/  IMAD.SHL.U32 R2, R161, 0x80, RZ ;  /* 0x00000080a1027824 */ /* 0x000fe200078e00ff */
[----:B------:R-:W-:-:S02]  /*24d0*/  LEA.HI.X R89, R0, UR33, RZ, 0x2, P0 ;  /* 0x0000002100597c11 */ /* 0x000fc400080f14ff */
[----:B------:R-:W-:Y:S02]  /*24e0*/  LEA.HI.X R0, R3, UR19, RZ, 0x2, P3 ;  /* 0x0000001303007c11 */ /* 0x000fe400098f14ff */
[----:B------:R-:W-:Y:S01]  /*24f0*/  LEA.HI.X R121, R80, UR43, RZ, 0x2, P2 ;  /* 0x0000002b50797c11 */ /* 0x000fe200090f14ff */
[----:B------:R-:W-:Y:S01]  /*2500*/  IMAD.SHL.U32 R80, R151, 0x80, RZ ;  /* 0x0000008097507824 */ /* 0x000fe200078e00ff */
[C---:B------:R-:W-:Y:S02]  /*2510*/  LEA R154, P3, R134.reuse, UR10, 0x2 ;  /* 0x0000000a869a7c11 */ /* 0x040fe4000f8610ff */
[----:B---3--:R-:W-:Y:S02]  /*2520*/  IADD3 R116, P4, P5, R155, UR24, R116 ;  /* 0x000000189b747c10 */ /* 0x008fe4000fd9e074 */
[----:B------:R-:W-:Y:S02]  /*2530*/  LEA R126, P2, R151, UR22, 0x9 ;  /* 0x00000016977e7c11 */ /* 0x000fe4000f8448ff */
[----:B------:R-:W-:-:S02]  /*2540*/  LEA.HI.X R135, R134, UR11, RZ, 0x2, P3 ;  /* 0x0000000b86877c11 */ /* 0x000fc400098f14ff */
[----:B------:R-:W-:Y:S02]  /*2550*/  IADD3.X R117, PT, PT, RZ, UR25, RZ, P4, P5 ;  /* 0x00000019ff757c10 */ /* 0x000fe4000a7ea4ff */
[----:B------:R-:W-:Y:S02]  /*2560*/  IADD3 R118, P3, PT, R155, R156, RZ ;  /* 0x0000009c9b767210 */ /* 0x000fe40007f7e0ff */
[----:B------:R-:W-:Y:S01]  /*2570*/  LEA.HI.X R91, R80, UR23, RZ, 0x2, P2 ;  /* 0x00000017505b7c11 */ /* 0x000fe200090f14ff */
[----:B------:R-:W-:Y:S01]  /*2580*/  IMAD.SHL.U32 R80, R145, 0x80, RZ ;  /* 0x0000008091507824 */ /* 0x000fe200078e00ff */
[C---:B------:R-:W-:Y:S01]  /*2590*/  IADD3 R108, P6, PT, R155.reuse, R108, RZ ;  /* 0x0000006c9b6c7210 */ /* 0x040fe20007fde0ff */
[----:B------:R-:W-:Y:S01]  /*25a0*/  IMAD.X R119, RZ, RZ, R158, P3 ;  /* 0x000000ffff777224 */ /* 0x000fe200018e069e */
[C---:B------:R-:W-:Y:S01]  /*25b0*/  IADD3 R110, P4, PT, R155.reuse, R110, RZ ;  /* 0x0000006e9b6e7210 */ /* 0x040fe20007f9e0ff */
[----:B------:R-:W-:Y:S01]  /*25c0*/  STG.E desc[UR14][R116.64], R4 ;  /* 0x0000000474007986 */ /* 0x000fe2000c10190e */
[----:B------:R-:W-:Y:S01]  /*25d0*/  IADD3 R112, P5, PT, R155, R112, RZ ;  /* 0x000000709b707210 */ /* 0x000fe20007fbe0ff */
[----:B------:R-:W-:Y:S01]  /*25e0*/  IMAD.X R109, RZ, RZ, R109, P6 ;  /* 0x000000ffff6d7224 */ /* 0x000fe200030e066d */
[----:B0-----:R-:W-:Y:S01]  /*25f0*/  LEA R144, P2, R145, UR28, 0x9 ;  /* 0x0000001c91907c11 */ /* 0x001fe2000f8448ff */
[----:B------:R-:W-:Y:S01]  /*2600*/  IMAD.X R111, RZ, RZ, R111, P4 ;  /* 0x000000ffff6f7224 */ /* 0x000fe200020e066f */
[C---:B------:R-:W-:Y:S01]  /*2610*/  IADD3 R114, P3, PT, R155.reuse, R114, RZ ;  /* 0x000000729b727210 */ /* 0x040fe20007f7e0ff */
[----:B------:R-:W-:Y:S01]  /*2620*/  IMAD.X R113, RZ, RZ, R105, P5 ;  /* 0x000000ffff717224 */ /* 0x000fe200028e0669 */
[----:B------:R-:W-:Y:S01]  /*2630*/  LEA.HI.X R80, R80, UR29, RZ, 0x2, P2 ;  /* 0x0000001d50507c11 */ /* 0x000fe200090f14ff */
[----:B------:R-:W-:Y:S01]  /*2640*/  STG.E desc[UR14][R116.64+0x80], R36 ;  /* 0x0000802474007986 */ /* 0x000fe2000c10190e */
[C---:B------:R-:W-:Y:S01]  /*2650*/  IADD3 R98, P6, PT, R155.reuse, R98, RZ ;  /* 0x000000629b627210 */ /* 0x040fe20007fde0ff */
[----:B------:R-:W-:Y:S01]  /*2660*/  IMAD.X R115, RZ, RZ, R103, P3 ;  /* 0x000000ffff737224 */ /* 0x000fe200018e0667 */
[C---:B------:R-:W-:Y:S01]  /*2670*/  IADD3 R100, P4, PT, R155.reuse, R100, RZ ;  /* 0x000000649b647210 */ /* 0x040fe20007f9e0ff */
[----:B------:R-:W-:Y:S01]  /*2680*/  STG.E desc[UR14][R116.64+0x100], R48 ;  /* 0x0001003074007986 */ /* 0x000fe2000c10190e */
[----:B------:R-:W-:Y:S01]  /*2690*/  IADD3 R102, P5, PT, R155, R102, RZ ;  /* 0x000000669b667210 */ /* 0x000fe20007fbe0ff */
[----:B------:R-:W-:Y:S01]  /*26a0*/  IMAD.X R99, RZ, RZ, R99, P6 ;  /* 0x000000ffff637224 */ /* 0x000fe200030e0663 */
[----:B----4-:R-:W-:Y:S01]  /*26b0*/  LEA R150, P2, R161, UR16, 0x9 ;  /* 0x00000010a1967c11 */ /* 0x010fe2000f8448ff */
[----:B------:R-:W-:Y:S01]  /*26c0*/  IMAD.X R101, RZ, RZ, R101, P4 ;  /* 0x000000ffff657224 */ /* 0x000fe200020e0665 */
[C---:B------:R-:W-:Y:S01]  /*26d0*/  IADD3 R104, P3, PT, R155.reuse, R104, RZ ;  /* 0x000000689b687210 */ /* 0x040fe20007f7e0ff */
[----:B------:R-:W-:Y:S01]  /*26e0*/  IMAD.X R103, RZ, RZ, R95, P5 ;  /* 0x000000ffff677224 */ /* 0x000fe200028e065f */
[----:B------:R-:W-:Y:S01]  /*26f0*/  LEA.HI.X R88, R2, UR17, RZ, 0x2, P2 ;  /* 0x0000001102587c11 */ /* 0x000fe200090f14ff */
[----:B------:R-:W-:Y:S01]  /*2700*/  LDSM.16.M88.4 R156, [R132+UR7+0x600] ;  /* 0x00060007849c783b */ /* 0x000fe20008000200 */
[C---:B------:R-:W-:Y:S01]  /*2710*/  IADD3 R2, P6, PT, R155.reuse, R86, RZ ;  /* 0x000000569b027210 */ /* 0x040fe20007fde0ff */
[----:B------:R-:W-:Y:S01]  /*2720*/  IMAD.X R105, RZ, RZ, R93, P3 ;  /* 0x000000ffff697224 */ /* 0x000fe200018e065d */
[C---:B------:R-:W-:Y:S01]  /*2730*/  IADD3 R92, P4, PT, R155.reuse, R92, RZ ;  /* 0x0000005c9b5c7210 */ /* 0x040fe20007f9e0ff */
[----:B------:R-:W0:Y:S01]  /*2740*/  LDCU.64 UR22, c[0x0][0x390] ;  /* 0x00007200ff1677ac */ /* 0x000e220008000a00 */
[C---:B------:R-:W-:Y:S01]  /*2750*/  IADD3 R94, P5, PT, R155.reuse, R94, RZ ;  /* 0x0000005e9b5e7210 */ /* 0x040fe20007fbe0ff */
[----:B------:R-:W-:Y:S01]  /*2760*/  IMAD.X R3, RZ, RZ, R87, P6 ;  /* 0x000000ffff037224 */ /* 0x000fe200030e0657 */
[C---:B------:R-:W-:Y:S01]  /*2770*/  IADD3 R106, P3, PT, R155.reuse, R106, RZ ;  /* 0x0000006a9b6a7210 */ /* 0x040fe20007f7e0ff */
[----:B------:R-:W-:Y:S01]  /*2780*/  IMAD.X R93, RZ, RZ, R85, P4 ;  /* 0x000000ffff5d7224 */ /* 0x000fe200020e0655 */
[C---:B------:R-:W-:Y:S01]  /*2790*/  IADD3 R120, P4, PT, R155.reuse, R120, RZ ;  /* 0x000000789b787210 */ /* 0x040fe20007f9e0ff */
[----:B------:R-:W-:Y:S01]  /*27a0*/  IMAD.X R95, RZ, RZ, R84, P5 ;  /* 0x000000ffff5f7224 */ /* 0x000fe200028e0654 */
[C---:B------:R-:W-:Y:S01]  /*27b0*/  IADD3 R122, P5, PT, R155.reuse, R122, RZ ;  /* 0x0000007a9b7a7210 */ /* 0x040fe20007fbe0ff */
[----:B------:R-:W1:Y:S01]  /*27c0*/  LDSM.16.M88.4 R84, [R132+UR7] ;  /* 0x000000078454783b */ /* 0x000e620008000200 */
[----:B------:R-:W-:Y:S01]  /*27d0*/  IMAD.X R107, RZ, RZ, R107, P3 ;  /* 0x000000ffff6b7224 */ /* 0x000fe200018e066b */
[----:B------:R-:W-:Y:S01]  /*27e0*/  LEA R128, P0, R138, UR4, 0x2 ;  /* 0x000000048a807c11 */ /* 0x000fe2000f8010ff */
[----:B------:R-:W-:Y:S01]  /*27f0*/  IMAD.X R121, RZ, RZ, R121, P4 ;  /* 0x000000ffff797224 */ /* 0x000fe200020e0679 */
[C---:B------:R-:W-:Y:S01]  /*2800*/  IADD3 R124, P3, PT, R155.reuse, R124, RZ ;  /* 0x0000007c9b7c7210 */ /* 0x040fe20007f7e0ff */
[----:B------:R-:W-:Y:S01]  /*2810*/  IMAD.X R123, RZ, RZ, R123, P5 ;  /* 0x000000ffff7b7224 */ /* 0x000fe200028e067b */
[----:B------:R-:W-:-:S02]  /*2820*/  IADD3 R126, P4, PT, R155, R126, RZ ;  /* 0x0000007e9b7e7210 */ /* 0x000fc40007f9e0ff */
[----:B------:R-:W-:Y:S01]  /*2830*/  LEA.HI.X R129, R138, UR5, RZ, 0x2, P0 ;  /* 0x000000058a817c11 */ /* 0x000fe200080f14ff */
[----:B------:R-:W-:Y:S01]  /*2840*/  IMAD.X R125, RZ, RZ, R125, P3 ;  /* 0x000000ffff7d7224 */ /* 0x000fe200018e067d */
[C---:B------:R-:W-:Y:S01]  /*2850*/  IADD3 R138, P5, PT, R155.reuse, R90, RZ ;  /* 0x0000005a9b8a7210 */ /* 0x040fe20007fbe0ff */
[----:B------:R-:W-:Y:S01]  /*2860*/  IMAD.X R127, RZ, RZ, R91, P4 ;  /* 0x000000ffff7f7224 */ /* 0x000fe200020e065b */
[C---:B------:R-:W-:Y:S01]  /*2870*/  IADD3 R142, P3, PT, R155.reuse, R142, RZ ;  /* 0x0000008e9b8e7210 */ /* 0x040fe20007f7e0ff */
[----:B------:R-:W3:Y:S01]  /*2880*/  LDCU.64 UR4, c[0x0][0x390] ;  /* 0x00007200ff0477ac */ /* 0x000ee20008000a00 */
[C---:B------:R-:W-:Y:S01]  /*2890*/  IADD3 R144, P4, PT, R155.reuse, R144, RZ ;  /* 0x000000909b907210 */ /* 0x040fe20007f9e0ff */
[----:B------:R-:W-:Y:S01]  /*28a0*/  IMAD.X R139, RZ, RZ, R83, P5 ;  /* 0x000000ffff8b7224 */ /* 0x000fe200028e0653 */
[C---:B------:R-:W-:Y:S01]  /*28b0*/  IADD3 R146, P5, PT, R155.reuse, R146, RZ ;  /* 0x000000929b927210 */ /* 0x040fe20007fbe0ff */
[----:B------:R-:W-:Y:S01]  /*28c0*/  IMAD.X R143, RZ, RZ, R82, P3 ;  /* 0x000000ffff8f7224 */ /* 0x000fe200018e0652 */
[C---:B------:R-:W-:Y:S01]  /*28d0*/  IADD3 R148, P3, PT, R155.reuse, R148, RZ ;  /* 0x000000949b947210 */ /* 0x040fe20007f7e0ff */
[----:B------:R-:W-:Y:S01]  /*28e0*/  IMAD.X R145, RZ, RZ, R80, P4 ;  /* 0x000000ffff917224 */ /* 0x000fe200020e0650 */
[C---:B------:R-:W-:Y:S01]  /*28f0*/  IADD3 R150, P4, PT, R155.reuse, R150, RZ ;  /* 0x000000969b967210 */ /* 0x040fe20007f9e0ff */
[----:B------:R-:W-:Y:S01]  /*2900*/  IMAD.X R147, RZ, RZ, R81, P5 ;  /* 0x000000ffff937224 */ /* 0x000fe200028e0651 */
[C---:B------:R-:W-:Y:S01]  /*2910*/  LEA R130, P2, R140.reuse, UR8, 0x2 ;  /* 0x000000088c827c11 */ /* 0x040fe2000f8410ff */
[----:B------:R-:W-:Y:S01]  /*2920*/  IMAD.X R149, RZ, RZ, R89, P3 ;  /* 0x000000ffff957224 */ /* 0x000fe200018e0659 */
[C---:B------:R-:W-:Y:S01]  /*2930*/  IADD3 R128, P5, PT, R155.reuse, R128, RZ ;  /* 0x000000809b807210 */ /* 0x040fe20007fbe0ff */
[----:B------:R-:W4:Y:S01]  /*2940*/  LDSM.16.M88.4 R80, [R132+UR7+0x200] ;  /* 0x000200078450783b */ /* 0x000f220008000200 */
[----:B------:R-:W-:Y:S01]  /*2950*/  LEA.HI.X R131, R140, UR9, RZ, 0x2, P2 ;  /* 0x000000098c837c11 */ /* 0x000fe200090f14ff */
[----:B------:R-:W-:Y:S01]  /*2960*/  IMAD.X R151, RZ, RZ, R88, P4 ;  /* 0x000000ffff977224 */ /* 0x000fe200020e0658 */
[C---:B------:R-:W-:Y:S01]  /*2970*/  IADD3 R130, P3, PT, R155.reuse, R130, RZ ;  /* 0x000000829b827210 */ /* 0x040fe20007f7e0ff */
[----:B------:R-:W-:Y:S01]  /*2980*/  IMAD.X R129, RZ, RZ, R129, P5 ;  /* 0x000000ffff817224 */ /* 0x000fe200028e0681 */
[C---:B------:R-:W-:Y:S01]  /*2990*/  IADD3 R134, P4, PT, R155.reuse, R154, RZ ;  /* 0x0000009a9b867210 */ /* 0x040fe20007f9e0ff */
[----:B------:R-:W5:Y:S01]  /*29a0*/  LDSM.16.M88.4 R88, [R132+UR7+0x400] ;  /* 0x000400078458783b */ /* 0x000f620008000200 */
[C---:B------:R-:W-:Y:S01]  /*29b0*/  IADD3 R96, P6, PT, R155.reuse, R96, RZ ;  /* 0x000000609b607210 */ /* 0x040fe20007fde0ff */
[----:B------:R-:W-:Y:S01]  /*29c0*/  IMAD.X R131, RZ, RZ, R131, P3 ;  /* 0x000000ffff837224 */ /* 0x000fe200018e0683 */
[----:B------:R-:W-:Y:S01]  /*29d0*/  IADD3 R152, P3, PT, R155, R152, RZ ;  /* 0x000000989b987210 */ /* 0x000fe20007f7e0ff */
[----:B------:R-:W-:Y:S01]  /*29e0*/  IMAD.X R135, RZ, RZ, R135, P4 ;  /* 0x000000ffff877224 */ /* 0x000fe200020e0687 */
[----:B--2---:R-:W-:Y:S01]  /*29f0*/  LEA R136, P0, R141, UR20, 0x9 ;  /* 0x000000148d887c11 */ /* 0x004fe2000f8048ff */
[----:B------:R-:W-:Y:S01]  /*2a00*/  IMAD.X R97, RZ, RZ, R97, P6 ;  /* 0x000000ffff617224 */ /* 0x000fe200030e0661 */
[----:B---3--:R-:W-:Y:S01]  /*2a10*/  LEA R154, P5, R133, UR4, 0x9 ;  /* 0x00000004859a7c11 */ /* 0x008fe2000f8a48ff */
[----:B------:R-:W-:Y:S01]  /*2a20*/  IMAD.X R153, RZ, RZ, R0, P3 ;  /* 0x000000ffff997224 */ /* 0x000fe200018e0600 */
[----:B-1----:R-:W-:Y:S01]  /*2a30*/  STG.E desc[UR14][R116.64+0x180], R84 ;  /* 0x0001805474007986 */ /* 0x002fe2000c10190e */
[----:B------:R-:W-:Y:S01]  /*2a40*/  IMAD.SHL.U32 R141, R141, 0x80, RZ ;  /* 0x000000808d8d7824 */ /* 0x000fe200078e00ff */
[C---:B0-----:R-:W-:Y:S01]  /*2a50*/  LEA R140, P2, R137.reuse, UR22, 0x9 ;  /* 0x00000016898c7c11 */ /* 0x041fe2000f8448ff */
[----:B------:R-:W-:Y:S01]  /*2a60*/  IMAD.SHL.U32 R0, R137, 0x80, RZ ;  /* 0x0000008089007824 */ /* 0x000fe200078e00ff */
[----:B------:R-:W-:Y:S01]  /*2a70*/  STG.E desc[UR14][R128.64], R5 ;  /* 0x0000000580007986 */ /* 0x000fe2000c10190e */
[----:B------:R-:W-:Y:S01]  /*2a80*/  IMAD.SHL.U32 R133, R133, 0x80, RZ ;  /* 0x0000008085857824 */ /* 0x000fe200078e00ff */
[----:B------:R-:W-:-:S02]  /*2a90*/  IADD3 R136, P6, PT, R155, R136, RZ ;  /* 0x000000889b887210 */ /* 0x000fc40007fde0ff */
[----:B------:R-:W-:Y:S01]  /*2aa0*/  STG.E desc[UR14][R128.64+0x80], R37 ;  /* 0x0000802580007986 */ /* 0x000fe2000c10190e */
[----:B------:R-:W-:Y:S02]  /*2ab0*/  LEA.HI.X R141, R141, UR21, RZ, 0x2, P0 ;  /* 0x000000158d8d7c11 */ /* 0x000fe400080f14ff */
[C---:B------:R-:W-:Y:S01]  /*2ac0*/  IADD3 R140, P4, PT, R155.reuse, R140, RZ ;  /* 0x0000008c9b8c7210 */ /* 0x040fe20007f9e0ff */
[----:B------:R-:W-:Y:S01]  /*2ad0*/  STG.E desc[UR14][R128.64+0x100], R49 ;  /* 0x0001003180007986 */ /* 0x000fe2000c10190e */
[----:B------:R-:W-:Y:S01]  /*2ae0*/  LEA.HI.X R0, R0, UR23, RZ, 0x2, P2 ;  /* 0x0000001700007c11 */ /* 0x000fe200090f14ff */
[----:B------:R-:W-:Y:S01]  /*2af0*/  IMAD.X R137, RZ, RZ, R141, P6 ;  /* 0x000000ffff897224 */ /* 0x000fe200030e068d */
[----:B------:R-:W-:Y:S01]  /*2b00*/  IADD3 R154, P3, PT, R155, R154, RZ ;  /* 0x0000009a9b9a7210 */ /* 0x000fe20007f7e0ff */
[----:B------:R-:W-:Y:S01]  /*2b10*/  STG.E desc[UR14][R128.64+0x180], R85 ;  /* 0x0001805580007986 */ /* 0x000fe2000c10190e */
[----:B------:R-:W-:Y:S01]  /*2b20*/  LEA.HI.X R133, R133, UR5, RZ, 0x2, P5 ;  /* 0x0000000585857c11 */ /* 0x000fe2000a8f14ff */
[----:B------:R-:W-:-:S02]  /*2b30*/  IMAD.X R141, RZ, RZ, R0, P4 ;  /* 0x000000ffff8d7224 */ /* 0x000fc400020e0600 */
[----:B------:R-:W-:Y:S02]  /*2b40*/  STG.E desc[UR14][R130.64], R6 ;  /* 0x0000000682007986 */ /* 0x000fe4000c10190e */
[----:B------:R-:W-:Y:S02]  /*2b50*/  IMAD.X R155, RZ, RZ, R133, P3 ;  /* 0x000000ffff9b7224 */ /* 0x000fe400018e0685 */
[----:B------:R-:W-:Y:S04]  /*2b60*/  STG.E desc[UR14][R130.64+0x80], R38 ;  /* 0x0000802682007986 */ /* 0x000fe8000c10190e */
[----:B------:R-:W-:Y:S04]  /*2b70*/  STG.E desc[UR14][R130.64+0x100], R50 ;  /* 0x0001003282007986 */ /* 0x000fe8000c10190e */
[----:B------:R-:W-:Y:S04]  /*2b80*/  STG.E desc[UR14][R130.64+0x180], R86 ;  /* 0x0001805682007986 */ /* 0x000fe8000c10190e */
[----:B------:R-:W-:Y:S04]  /*2b90*/  STG.E desc[UR14][R134.64], R7 ;  /* 0x0000000786007986 */ /* 0x000fe8000c10190e */
[----:B------:R-:W0:Y:S04]  /*2ba0*/  LDSM.16.M88.4 R4, [R132+UR7+0x800] ;  /* 0x000800078404783b */ /* 0x000e280008000200 */
[----:B------:R-:W-:Y:S04]  /*2bb0*/  STG.E desc[UR14][R134.64+0x80], R39 ;  /* 0x0000802786007986 */ /* 0x000fe8000c10190e */
[----:B------:R-:W-:Y:S04]  /*2bc0*/  STG.E desc[UR14][R134.64+0x100], R51 ;  /* 0x0001003386007986 */ /* 0x000fe8000c10190e */
[----:B------:R-:W-:Y:S04]  /*2bd0*/  STG.E desc[UR14][R134.64+0x180], R87 ;  /* 0x0001805786007986 */ /* 0x000fe8000c10190e */
[----:B------:R-:W-:Y:S04]  /*2be0*/  STG.E desc[UR14][R118.64], R180 ;  /* 0x000000b476007986 */ /* 0x000fe8000c10190e */
[----:B------:R-:W-:Y:S04]  /*2bf0*/  STG.E desc[UR14][R118.64+0x80], R188 ;  /* 0x000080bc76007986 */ /* 0x000fe8000c10190e */
[----:B------:R-:W-:Y:S04]  /*2c00*/  STG.E desc[UR14][R118.64+0x100], R52 ;  /* 0x0001003476007986 */ /* 0x000fe8000c10190e */
[----:B----4-:R-:W-:Y:S04]  /*2c10*/  STG.E desc[UR14][R118.64+0x180], R80 ;  /* 0x0001805076007986 */ /* 0x010fe8000c10190e */
[----:B------:R-:W-:Y:S04]  /*2c20*/  STG.E desc[UR14][R108.64], R181 ;  /* 0x000000b56c007986 */ /* 0x000fe8000c10190e */
        /* <DEDUP_REMOVED lines=14> */
[----:B-----5:R-:W-:Y:S04]  /*2d10*/  STG.E desc[UR14][R114.64+0x180], R88 ;  /* 0x0001805872007986 */ /* 0x020fe8000c10190e */
        /* <DEDUP_REMOVED lines=16> */
[----:B------:R-:W1:Y:S04]  /*2e20*/  LDSM.16.M88.4 R36, [R132+UR7+0xa00] ;  /* 0x000a00078424783b */ /* 0x000e680008000200 */
        /* <DEDUP_REMOVED lines=15> */
[----:B0-----:R-:W-:Y:S04]  /*2f20*/  STG.E desc[UR14][R106.64+0x180], R4 ;  /* 0x000180046a007986 */ /* 0x001fe8000c10190e */
[----:B------:R-:W0:Y:S04]  /*2f30*/  LDSM.16.M88.4 R48, [R132+UR7+0xc00] ;  /* 0x000c00078430783b */ /* 0x000e280008000200 */
        /* <DEDUP_REMOVED lines=9> */
[----:B------:R-:W2:Y:S04]  /*2fd0*/  LDSM.16.M88.4 R20, [R132+UR7+0xe00] ;  /* 0x000e00078414783b */ /* 0x000ea80008000200 */
[----:B------:R3:W-:Y:S04]  /*2fe0*/  STG.E desc[UR14][R122.64+0x80], R43 ;  /* 0x0000802b7a007986 */ /* 0x0007e8000c10190e */
[----:B------:R3:W-:Y:S04]  /*2ff0*/  STG.E desc[UR14][R122.64+0x100], R67 ;  /* 0x000100437a007986 */ /* 0x0007e8000c10190e */
[----:B------:R3:W-:Y:S04]  /*3000*/  STG.E desc[UR14][R122.64+0x180], R7 ;  /* 0x000180077a007986 */ /* 0x0007e8000c10190e */
[----:B------:R3:W-:Y:S04]  /*3010*/  STG.E desc[UR14][R124.64], R16 ;  /* 0x000000107c007986 */ /* 0x0007e8000c10190e */
[----:B------:R3:W-:Y:S04]  /*3020*/  STG.E desc[UR14][R124.64+0x80], R32 ;  /* 0x000080207c007986 */ /* 0x0007e8000c10190e */
[----:B------:R3:W-:Y:S04]  /*3030*/  STG.E desc[UR14][R124.64+0x100], R68 ;  /* 0x000100447c007986 */ /* 0x0007e8000c10190e */
[----:B-1----:R3:W-:Y:S04]  /*3040*/  STG.E desc[UR14][R124.64+0x180], R36 ;  /* 0x000180247c007986 */ /* 0x0027e8000c10190e */
[----:B------:R3:W-:Y:S04]  /*3050*/  STG.E desc[UR14][R126.64], R17 ;  /* 0x000000117e007986 */ /* 0x0007e8000c10190e */
        /* <DEDUP_REMOVED lines=14> */
[----:B0-----:R3:W-:Y:S04]  /*3140*/  STG.E desc[UR14][R144.64+0x180], R48 ;  /* 0x0001803090007986 */ /* 0x0017e8000c10190e */
        /* <DEDUP_REMOVED lines=15> */
[----:B--2---:R3:W-:Y:S04]  /*3240*/  STG.E desc[UR14][R152.64+0x180], R20 ;  /* 0x0001801498007986 */ /* 0x0047e8000c10190e */
        /* <DEDUP_REMOVED lines=11> */
[----:B------:R3:W-:Y:S01]  /*3300*/  STG.E desc[UR14][R154.64+0x180], R23 ;  /* 0x000180179a007986 */ /* 0x0007e2000c10190e */
[----:B------:R-:W-:Y:S06]  /*3310*/  BAR.SYNC.DEFER_BLOCKING 0x0 ;  /* 0x0000000000007b1d */ /* 0x000fec0000010000 */
[----:B------:R-:W-:Y:S05]  /*3320*/  @P1 BRA `(.L_x_8) ;  /* 0x00000000009c1947 */ /* 0x000fea0003800000 */
[----:B------:R-:W-:Y:S01]  /*3330*/  NOP ;  /* 0x0000000000007918 */ /* 0x000fe20000000000 */
[----:B------:R-:W-:Y:S01]  /*3340*/  UMOV UR4, 0x50 ;  /* 0x0000005000047882 */ /* 0x000fe20000000000 */
[----:B------:R-:W-:Y:S01]  /*3350*/  IMAD.U32 R0, RZ, RZ, UR13 ;  /* 0x0000000dff007e24 */ /* 0x000fe2000f8e00ff */
[----:B------:R-:W-:Y:S01]  /*3360*/  ULEA UR6, UR6, UR4, 0x18 ;  /* 0x0000000406067291 */ /* 0x000fe2000f8ec0ff */
[----:B------:R-:W-:Y:S02]  /*3370*/  IMAD.MOV.U32 R3, RZ, RZ, 0xff ;  /* 0x000000ffff037424 */ /* 0x000fe400078e00ff */
[----:B---3--:R-:W-:Y:S01]  /*3380*/  IMAD.MOV.U32 R7, RZ, RZ, 0x1 ;  /* 0x00000001ff077424 */ /* 0x008fe200078e00ff */
[----:B------:R-:W-:-:S04]  /*3390*/  LOP3.LUT R0, R0, 0xffff, RZ, 0xc0, !PT ;  /* 0x0000ffff00007812 */ /* 0x000fc800078ec0ff */
[----:B------:R-:W-:Y:S01]  /*33a0*/  SHF.R.U32.HI R0, RZ, 0x5, R0 ;  /* 0x00000005ff007819 */ /* 0x000fe20000011600 */
[----:B------:R-:W0:Y:S04]  /*33b0*/  LDS R5, [UR6] ;  /* 0x00000006ff057984 */ /* 0x000e280008000800 */
[----:B------:R-:W-:Y:S01]  /*33c0*/  VIADD R2, R0, 0x10 ;  /* 0x0000001000027836 */ /* 0x000fe20000000000 */
[----:B------:R-:W-:-:S04]  /*33d0*/  SHF.L.U32 R0, R3, R0, RZ ;  /* 0x0000000003007219 */ /* 0x000fc800000006ff */
[----:B------:R-:W-:-:S04]  /*33e0*/  SHF.L.U32 R3, R7, R2, RZ ;  /* 0x0000000207037219 */ /* 0x000fc800000006ff */
[----:B------:R-:W-:-:S04]  /*33f0*/  LOP3.LUT R0, R3, R0, RZ, 0xfc, !PT ;  /* 0x0000000003007212 */ /* 0x000fc800078efcff */
[C---:B------:R-:W-:Y:S02]  /*3400*/  LOP3.LUT R2, R0.reuse, 0xffff, RZ, 0xc0, !PT ;  /* 0x0000ffff00027812 */ /* 0x040fe400078ec0ff */
[----:B0-----:R-:W-:-:S04]  /*3410*/  LOP3.LUT R3, R0, 0xffff, R5, 0x80, !PT ;  /* 0x0000ffff00037812 */ /* 0x001fc800078e8005 */
[----:B------:R-:W-:-:S13]  /*3420*/  ISETP.NE.AND P0, PT, R3, R2, PT ;  /* 0x000000020300720c */ /* 0x000fda0003f05270 */
[----:B------:R-:W-:Y:S05]  /*3430*/  @P0 BRA `(.L_x_9) ;  /* 0x0000000000500947 */ /* 0x000fea0003800000 */
[----:B------:R-:W-:Y:S02]  /*3440*/  SHF.R.U32.HI R5, RZ, 0x10, R5 ;  /* 0x00000010ff057819 */ /* 0x000fe40000011605 */
[----:B------:R-:W-:-:S04]  /*3450*/  SHF.R.U32.HI R2, RZ, 0x10, R0 ;  /* 0x00000010ff027819 */ /* 0x000fc80000011600 */
[----:B------:R-:W-:-:S04]  /*3460*/  LOP3.LUT R5, R5, R2, RZ, 0xc0, !PT ;  /* 0x0000000205057212 */ /* 0x000fc800078ec0ff */
[----:B------:R-:W-:-:S13]  /*3470*/  ISETP.NE.AND P0, PT, R5, R2, PT ;  /* 0x000000020500720c */ /* 0x000fda0003f05270 */
[----:B------:R-:W-:Y:S05]  /*3480*/  @P0 BRA `(.L_x_10) ;  /* 0x0000000000300947 */ /* 0x000fea0003800000 */
[----:B------:R-:W-:Y:S01]  /*3490*/  R2UR UR4, R0 ;  /* 0x00000000000472ca */ /* 0x000fe200000e0000 */
[----:B------:R-:W-:Y:S01]  /*34a0*/  VOTEU.ANY UR5, UPT, PT ;  /* 0x0000000000057886 */ /* 0x000fe200038e0100 */
[----:B------:R-:W0:Y:S01]  /*34b0*/  S2R R0, SR_LANEID ;  /* 0x0000000000007919 */ /* 0x000e220000000000 */
[----:B------:R-:W-:-:S10]  /*34c0*/  UFLO.U32 UR5, UR5 ;  /* 0x00000005000572bd */ /* 0x000fd400080e0000 */
[----:B------:R-:W-:-:S06]  /*34d0*/  ULOP3.LUT UR4, URZ, UR4, URZ, 0x33, !UPT ;  /* 0x00000004ff047292 */ /* 0x000fcc000f8e33ff */
[----:B------:R-:W-:-:S04]  /*34e0*/  IMAD.U32 R2, RZ, RZ, UR4 ;  /* 0x00000004ff027e24 */ /* 0x000fc8000f8e00ff */
[----:B------:R-:W1:Y:S02]  /*34f0*/  REDUX UR7, R2 ;  /* 0x00000000020773c4 */ /* 0x000e640000000000 */
[----:B------:R2:W-:Y:S01]  /*3500*/  UTCATOMSWS.AND URZ, UR4 ;  /* 0x0000000400ff79e3 */ /* 0x0005e20008000000 */
[----:B0-----:R-:W-:Y:S01]  /*3510*/  ISETP.EQ.U32.AND P0, PT, R0, UR5, PT ;  /* 0x0000000500007c0c */ /* 0x001fe2000bf02070 */
[----:B-1----:R-:W-:-:S12]  /*3520*/  IMAD.U32 R0, RZ, RZ, UR7 ;  /* 0x00000007ff007e24 */ /* 0x002fd8000f8e00ff */
[----:B------:R2:W-:Y:S01]  /*3530*/  @P0 ATOMS.AND RZ, [UR6], R0 ;  /* 0x00000000ffff098c */ /* 0x0005e2000a800006 */
[----:B------:R-:W-:Y:S05]  /*3540*/  BRA `(.L_x_8) ;  /* 0x0000000000147947 */ /* 0x000fea0003800000 */
.L_x_10:
[----:B------:R-:W-:-:S07]  /*3550*/  MOV R2, 0x3570 ;  /* 0x0000357000027802 */ /* 0x000fce0000000f00 */
[----:B------:R-:W-:Y:S05]  /*3560*/  CALL.REL.NOINC `($__internal_0_$__cuda_sm10x_tcgen05_guardrail_trap_col_being_dealloced_not_returned_by_alloc) ;  /* 0x0000000000207944 */ /* 0x000fea0003c00000 */
[----:B------:R-:W-:Y:S05]  /*3570*/  BRA `(.L_x_8) ;  /* 0x0000000000087947 */ /* 0x000fea0003800000 */
.L_x_9:
[----:B------:R-:W-:-:S07]  /*3580*/  MOV R2, 0x35a0 ;  /* 0x000035a000027802 */ /* 0x000fce0000000f00 */
[----:B------:R-:W-:Y:S05]  /*3590*/  CALL.REL.NOINC `($__internal_2_$__cuda_sm10x_tcgen05_guardrail_trap_unallocated_columns_being_dealloced) ;  /* 0x00000000002c7944 */ /* 0x000fea0003c00000 */
.L_x_8:
[----:B------:R-:W-:Y:S01]  /*35a0*/  NOP ;  /* 0x0000000000007918 */ /* 0x000fe20000000000 */
[----:B--2---:R-:W-:Y:S05]  /*35b0*/  EXIT ;  /* 0x000000000000794d */ /* 0x004fea0003800000 */
.L_x_7:
[----:B------:R-:W0:Y:S02]  /*35c0*/  SYNCS.PHASECHK.TRANS64.TRYWAIT P0, [UR7+0x6000], RZ ;  /* 0x006000ffff0075a7 */ /* 0x000e240008001107 */
[----:B0-----:R-:W-:Y:S05]  /*35d0*/  @!P0 BRA `(.L_x_7) ;  /* 0xfffffffc00f88947 */ /* 0x001fea000383ffff */
[----:B------:R-:W-:Y:S05]  /*35e0*/  BRA `(.L_x_11) ;  /* 0xffffffe000f47947 */ /* 0x000fea000383ffff */
        .weak           $__internal_0_$__cuda_sm10x_tcgen05_guardrail_trap_col_being_dealloced_not_returned_by_alloc
        .type           $__internal_0_$__cuda_sm10x_tcgen05_guardrail_trap_col_being_dealloced_not_returned_by_alloc,@function
        .size           $__internal_0_$__cuda_sm10x_tcgen05_guardrail_trap_col_being_dealloced_not_returned_by_alloc,($__internal_1_$__cuda_sm10x_tcgen05_guardrail_trap_phase_invalid_during_alloc - $__internal_0_$__cuda_sm10x_tcgen05_guardrail_trap_col_being_dealloced_not_returned_by_alloc)
$__internal_0_$__cuda_sm10x_tcgen05_guardrail_trap_col_being_dealloced_not_returned_by_alloc:
[----:B------:R-:W-:Y:S05]  /*35f0*/  BPT.TRAP 0x1 ;  /* 0x000000040000795c */ /* 0x000fea0000300000 */
[----:B------:R-:W-:-:S04]  /*3600*/  IMAD.MOV.U32 R3, RZ, RZ, 0x0 ;  /* 0x00000000ff037424 */ /* 0x000fc800078e00ff */
[----:B------:R-:W-:Y:S05]  /*3610*/  RET.REL.NODEC R2 `(gluon_mma) ;  /* 0xffffffc802787950 */ /* 0x000fea0003c3ffff */
        .weak           $__internal_1_$__cuda_sm10x_tcgen05_guardrail_trap_phase_invalid_during_alloc
        .type           $__internal_1_$__cuda_sm10x_tcgen05_guardrail_trap_phase_invalid_during_alloc,@function
        .size           $__internal_1_$__cuda_sm10x_tcgen05_guardrail_trap_phase_invalid_during_alloc,($__internal_2_$__cuda_sm10x_tcgen05_guardrail_trap_unallocated_columns_being_dealloced - $__internal_1_$__cuda_sm10x_tcgen05_guardrail_trap_phase_invalid_during_alloc)
$__internal_1_$__cuda_sm10x_tcgen05_guardrail_trap_phase_invalid_during_alloc:
[----:B------:R-:W-:Y:S05]  /*3620*/  BPT.TRAP 0x1 ;  /* 0x000000040000795c */ /* 0x000fea0000300000 */
[----:B------:R-:W-:-:S04]  /*3630*/  IMAD.MOV.U32 R3, RZ, RZ, 0x0 ;  /* 0x00000000ff037424 */ /* 0x000fc800078e00ff */
[----:B------:R-:W-:Y:S05]  /*3640*/  RET.REL.NODEC R2 `(gluon_mma) ;  /* 0xffffffc8026c7950 */ /* 0x000fea0003c3ffff */
        .weak           $__internal_2_$__cuda_sm10x_tcgen05_guardrail_trap_unallocated_columns_being_dealloced
        .type           $__internal_2_$__cuda_sm10x_tcgen05_guardrail_trap_unallocated_columns_being_dealloced,@function
        .size           $__internal_2_$__cuda_sm10x_tcgen05_guardrail_trap_unallocated_columns_being_dealloced,(.L_x_15 - $__internal_2_$__cuda_sm10x_tcgen05_guardrail_trap_unallocated_columns_being_dealloced)
$__internal_2_$__cuda_sm10x_tcgen05_guardrail_trap_unallocated_columns_being_dealloced:
[----:B------:R-:W-:Y:S05]  /*3650*/  BPT.TRAP 0x1 ;  /* 0x000000040000795c */ /* 0x000fea0000300000 */
[----:B------:R-:W-:-:S04]  /*3660*/  IMAD.MOV.U32 R3, RZ, RZ, 0x0 ;  /* 0x00000000ff037424 */ /* 0x000fc800078e00ff */
[----:B------:R-:W-:Y:S05]  /*3670*/  RET.REL.NODEC R2 `(gluon_mma) ;  /* 0xffffffc802607950 */ /* 0x000fea0003c3ffff */
.L_x_12:
[----:B------:R-:W-:-:S00]  /*3680*/  BRA `(.L_x_12) ;  /* 0xfffffffc00fc7947 */ /* 0x000fc0000383ffff */
[----:B------:R-:W-:-:S00]  /*3690*/  NOP ;  /* 0x0000000000007918 */ /* 0x000fc00000000000 */
        /* <DEDUP_REMOVED lines=14> */
.L_x_15:


//--------------------- .nv.shared.gluon_mma      --------------------------
	.section	.nv.shared.gluon_mma,"aw",@nobits
	.sectionflags	@""
	.align	16
	.zero		1024


//--------------------- .nv.shared.reserved.0     --------------------------
	.section	.nv.shared.reserved.0,"aw",@nobits
	.align	8
	.weak		__nv_reservedSMEM_offset_0_alias
	.size		__nv_reservedSMEM_offset_0_alias, 0, 64
	.other		__nv_reservedSMEM_offset_0_alias,@"STO_CUDA_RESERVED_SHARED STV_DEFAULT"
__nv_reservedSMEM_offset_0_alias:
	.zero		0
.nv.shared.reserved.0:
	.zero		64
	.weak		__nv_reservedSMEM_allocation_phase
	.type		__nv_reservedSMEM_allocation_phase,@object
	.size		__nv_reservedSMEM_allocation_phase,(.L_0 - __nv_reservedSMEM_allocation_phase)
__nv_reservedSMEM_allocation_phase:
	.zero		1
.L_0:
	.zero		7
	.weak		__nv_reservedSMEM_devtool_atexit_pc
	.type		__nv_reservedSMEM_devtool_atexit_pc,@object
	.size		__nv_reservedSMEM_devtool_atexit_pc,(__nv_reservedSMEM_allocation_mask - __nv_reservedSMEM_devtool_atexit_pc)
__nv_reservedSMEM_devtool_atexit_pc:
	.zero		8
	.weak		__nv_reservedSMEM_allocation_mask
	.type		__nv_reservedSMEM_allocation_mask,@object
	.size		__nv_reservedSMEM_allocation_mask,(.L_2 - __nv_reservedSMEM_allocation_mask)
__nv_reservedSMEM_allocation_mask:
	.zero		4
.L_2:


//--------------------- .nv.constant0.gluon_mma   --------------------------
	.section	.nv.constant0.gluon_mma,"a",@progbits
	.sectionflags	@""
	.align	4
.nv.constant0.gluon_mma:
	.zero		936


//--------------------- SYMBOLS --------------------------

	.type		.nv.reservedSmem.offset0,@object
	.size		.nv.reservedSmem.offset0,0x4
	.type		.nv.reservedSmem.cap,@object
	.size		.nv.reservedSmem.cap,0x4
